	.target	sm_90a

	.elftype	@"ET_EXEC"


//--------------------- .note.nv.tkinfo           --------------------------
	.section	.note.nv.tkinfo,"",@"SHT_NOTE"
	.sectionflags	@"SHF_NOTE_NV_TKINFO"
	.tkinfo
        /*0018*/ 	.word	0x00000002
        /*0030*/ 	.string	""
        /*0030*/ 	.string	"ptxas"
        /*0030*/ 	.string	"Cuda compilation tools, release 13.0, V13.0.88"
        /*0030*/ 	.string	"Build cuda_13.0.r13.0/compiler.36424714_0"
        /*0030*/ 	.string	"-arch sm_90a -m 64 "



//--------------------- .note.nv.cuinfo           --------------------------
	.section	.note.nv.cuinfo,"",@"SHT_NOTE"
	.sectionflags	@"SHF_NOTE_NV_CUINFO"
        /*0018*/ 	.short	0x0002
        /*001a*/ 	.short	0x005a
        /*001c*/ 	.short	0x0082
	.zero		2


//--------------------- .nv.info                  --------------------------
	.section	.nv.info,"",@"SHT_CUDA_INFO"
	.align	4


	//----- nvinfo : EIATTR_REGCOUNT
	.align		4
        /*0000*/ 	.byte	0x04, 0x2f
        /*0002*/ 	.short	(.L_15 - .L_14)
	.align		4
.L_14:
        /*0004*/ 	.word	index@(_ZN7cutlass13device_kernelINS_4gemm6kernel13GemmUniversalIN4cute5tupleIJiiiiEEENS1_10collective13CollectiveMmaINS1_34MainloopSm90TmaGmmaWarpSpecializedILi6ENS5_IJNS4_1CILi1EEESB_SB_EEENS1_35KernelTmaWarpSpecializedCooperativeEEENS5_IJNSA_ILi512EEENSA_ILi64EEENSA_ILi32EEEEEENS_10bfloat16_tENS5_IJlSB_lEEESJ_SK_NS4_8TiledMMAINS4_8MMA_AtomIJNS4_4SM904GMMA27MMA_64x64x16_F32BF16BF16_SSILNSO_5MajorE0ELSQ_0ELNSO_7ScaleInE1ELSR_1EEEEEENS4_6LayoutINS5_IJNSA_ILi2EEESB_SB_EEENS5_IJSB_NSA_ILi0EEESX_EEEEENS5_IJNS4_10UnderscoreES10_S10_EEEEENS4_13SM90_TMA_LOADENS4_14ComposedLayoutINS4_7SwizzleILi2ELi4ELi3EEENS4_18smem_ptr_flag_bitsILi16EEENSU_INS5_IJNSA_ILi8EEESH_EEENS5_IJSH_SB_EEEEEEEvNS4_8identityES13_S1D_vS1E_EENS_8epilogue10collective6detail29Sm90TmaWarpSpecializedAdapterINS1H_15DefaultEpilogueISJ_SK_SK_NS1G_6thread17LinearCombinationISJ_Li1EffLNS1L_9ScaleType4KindE0ELNS_15FloatRoundStyleE2ESJ_EENS1_15EpilogueDefaultEEEEEvvEEEEvNT_6ParamsE)
        /*0008*/ 	.word	0x000000a8


	//----- nvinfo : EIATTR_FRAME_SIZE
	.align		4
.L_15:
        /*000c*/ 	.byte	0x04, 0x11
        /*000e*/ 	.short	(.L_17 - .L_16)
	.align		4
.L_16:
        /*0010*/ 	.word	index@(_ZN7cutlass13device_kernelINS_4gemm6kernel13GemmUniversalIN4cute5tupleIJiiiiEEENS1_10collective13CollectiveMmaINS1_34MainloopSm90TmaGmmaWarpSpecializedILi6ENS5_IJNS4_1CILi1EEESB_SB_EEENS1_35KernelTmaWarpSpecializedCooperativeEEENS5_IJNSA_ILi512EEENSA_ILi64EEENSA_ILi32EEEEEENS_10bfloat16_tENS5_IJlSB_lEEESJ_SK_NS4_8TiledMMAINS4_8MMA_AtomIJNS4_4SM904GMMA27MMA_64x64x16_F32BF16BF16_SSILNSO_5MajorE0ELSQ_0ELNSO_7ScaleInE1ELSR_1EEEEEENS4_6LayoutINS5_IJNSA_ILi2EEESB_SB_EEENS5_IJSB_NSA_ILi0EEESX_EEEEENS5_IJNS4_10UnderscoreES10_S10_EEEEENS4_13SM90_TMA_LOADENS4_14ComposedLayoutINS4_7SwizzleILi2ELi4ELi3EEENS4_18smem_ptr_flag_bitsILi16EEENSU_INS5_IJNSA_ILi8EEESH_EEENS5_IJSH_SB_EEEEEEEvNS4_8identityES13_S1D_vS1E_EENS_8epilogue10collective6detail29Sm90TmaWarpSpecializedAdapterINS1H_15DefaultEpilogueISJ_SK_SK_NS1G_6thread17LinearCombinationISJ_Li1EffLNS1L_9ScaleType4KindE0ELNS_15FloatRoundStyleE2ESJ_EENS1_15EpilogueDefaultEEEEEvvEEEEvNT_6ParamsE)
        /*0014*/ 	.word	0x00000000


	//----- nvinfo : EIATTR_MIN_STACK_SIZE
	.align		4
.L_17:
        /*0018*/ 	.byte	0x04, 0x12
        /*001a*/ 	.short	(.L_19 - .L_18)
	.align		4
.L_18:
        /*001c*/ 	.word	index@(_ZN7cutlass13device_kernelINS_4gemm6kernel13GemmUniversalIN4cute5tupleIJiiiiEEENS1_10collective13CollectiveMmaINS1_34MainloopSm90TmaGmmaWarpSpecializedILi6ENS5_IJNS4_1CILi1EEESB_SB_EEENS1_35KernelTmaWarpSpecializedCooperativeEEENS5_IJNSA_ILi512EEENSA_ILi64EEENSA_ILi32EEEEEENS_10bfloat16_tENS5_IJlSB_lEEESJ_SK_NS4_8TiledMMAINS4_8MMA_AtomIJNS4_4SM904GMMA27MMA_64x64x16_F32BF16BF16_SSILNSO_5MajorE0ELSQ_0ELNSO_7ScaleInE1ELSR_1EEEEEENS4_6LayoutINS5_IJNSA_ILi2EEESB_SB_EEENS5_IJSB_NSA_ILi0EEESX_EEEEENS5_IJNS4_10UnderscoreES10_S10_EEEEENS4_13SM90_TMA_LOADENS4_14ComposedLayoutINS4_7SwizzleILi2ELi4ELi3EEENS4_18smem_ptr_flag_bitsILi16EEENSU_INS5_IJNSA_ILi8EEESH_EEENS5_IJSH_SB_EEEEEEEvNS4_8identityES13_S1D_vS1E_EENS_8epilogue10collective6detail29Sm90TmaWarpSpecializedAdapterINS1H_15DefaultEpilogueISJ_SK_SK_NS1G_6thread17LinearCombinationISJ_Li1EffLNS1L_9ScaleType4KindE0ELNS_15FloatRoundStyleE2ESJ_EENS1_15EpilogueDefaultEEEEEvvEEEEvNT_6ParamsE)
        /*0020*/ 	.word	0x00000000
.L_19:


//--------------------- .nv.compat                --------------------------
	.section	.nv.compat,"",@"SHT_CUDA_COMPAT_INFO"
	.align	4
        /*0000*/ 	.byte	0x02, 0x09, 0x01, 0x00, 0x02, 0x02, 0x04, 0x00, 0x02, 0x05, 0x05, 0x00, 0x03, 0x07, 0x01, 0x01
        /*0010*/ 	.byte	0x02, 0x03, 0x01, 0x00, 0x02, 0x06, 0x01, 0x00, 0x04, 0x0b, 0x08, 0x00, 0x00, 0x00, 0x00, 0x00
        /*0020*/ 	.byte	0x00, 0x00, 0x00, 0x00


//--------------------- .nv.info._ZN7cutlass13device_kernelINS_4gemm6kernel13GemmUniversalIN4cute5tupleIJiiiiEEENS1_10collective13CollectiveMmaINS1_34MainloopSm90TmaGmmaWarpSpecializedILi6ENS5_IJNS4_1CILi1EEESB_SB_EEENS1_35KernelTmaWarpSpecializedCooperativeEEENS5_IJNSA_ILi512EEENSA_ILi64EEENSA_ILi32EEEEEENS_10bfloat16_tENS5_IJlSB_lEEESJ_SK_NS4_8TiledMMAINS4_8MMA_AtomIJNS4_4SM904GMMA27MMA_64x64x16_F32BF16BF16_SSILNSO_5MajorE0ELSQ_0ELNSO_7ScaleInE1ELSR_1EEEEEENS4_6LayoutINS5_IJNSA_ILi2EEESB_SB_EEENS5_IJSB_NSA_ILi0EEESX_EEEEENS5_IJNS4_10UnderscoreES10_S10_EEEEENS4_13SM90_TMA_LOADENS4_14ComposedLayoutINS4_7SwizzleILi2ELi4ELi3EEENS4_18smem_ptr_flag_bitsILi16EEENSU_INS5_IJNSA_ILi8EEESH_EEENS5_IJSH_SB_EEEEEEEvNS4_8identityES13_S1D_vS1E_EENS_8epilogue10collective6detail29Sm90TmaWarpSpecializedAdapterINS1H_15DefaultEpilogueISJ_SK_SK_NS1G_6thread17LinearCombinationISJ_Li1EffLNS1L_9ScaleType4KindE0ELNS_15FloatRoundStyleE2ESJ_EENS1_15EpilogueDefaultEEEEEvvEEEEvNT_6ParamsE --------------------------
	.section	.nv.info._ZN7cutlass13device_kernelINS_4gemm6kernel13GemmUniversalIN4cute5tupleIJiiiiEEENS1_10collective13CollectiveMmaINS1_34MainloopSm90TmaGmmaWarpSpecializedILi6ENS5_IJNS4_1CILi1EEESB_SB_EEENS1_35KernelTmaWarpSpecializedCooperativeEEENS5_IJNSA_ILi512EEENSA_ILi64EEENSA_ILi32EEEEEENS_10bfloat16_tENS5_IJlSB_lEEESJ_SK_NS4_8TiledMMAINS4_8MMA_AtomIJNS4_4SM904GMMA27MMA_64x64x16_F32BF16BF16_SSILNSO_5MajorE0ELSQ_0ELNSO_7ScaleInE1ELSR_1EEEEEENS4_6LayoutINS5_IJNSA_ILi2EEESB_SB_EEENS5_IJSB_NSA_ILi0EEESX_EEEEENS5_IJNS4_10UnderscoreES10_S10_EEEEENS4_13SM90_TMA_LOADENS4_14ComposedLayoutINS4_7SwizzleILi2ELi4ELi3EEENS4_18smem_ptr_flag_bitsILi16EEENSU_INS5_IJNSA_ILi8EEESH_EEENS5_IJSH_SB_EEEEEEEvNS4_8identityES13_S1D_vS1E_EENS_8epilogue10collective6detail29Sm90TmaWarpSpecializedAdapterINS1H_15DefaultEpilogueISJ_SK_SK_NS1G_6thread17LinearCombinationISJ_Li1EffLNS1L_9ScaleType4KindE0ELNS_15FloatRoundStyleE2ESJ_EENS1_15EpilogueDefaultEEEEEvvEEEEvNT_6ParamsE,"",@"SHT_CUDA_INFO"
	.sectionflags	@""
	.align	4


	//----- nvinfo : EIATTR_CUDA_API_VERSION
	.align		4
        /*0000*/ 	.byte	0x04, 0x37
        /*0002*/ 	.short	(.L_21 - .L_20)
.L_20:
        /*0004*/ 	.word	0x00000082


	//----- nvinfo : EIATTR_KPARAM_INFO
	.align		4
.L_21:
        /*0008*/ 	.byte	0x04, 0x17
        /*000a*/ 	.short	(.L_23 - .L_22)
.L_22:
        /*000c*/ 	.word	0x00000000
        /*0010*/ 	.short	0x0000
        /*0012*/ 	.short	0x0070
        /*0014*/ 	.byte	0x00, 0xf0, 0x01, 0x10


	//----- nvinfo : EIATTR_SPARSE_MMA_MASK
	.align		4
.L_23:
        /*0018*/ 	.byte	0x03, 0x50
        /*001a*/ 	.short	0x0000


	//----- nvinfo : EIATTR_MAXREG_COUNT
	.align		4
        /*001c*/ 	.byte	0x03, 0x1b
        /*001e*/ 	.short	0x00a8


	//----- nvinfo : EIATTR_NUM_BARRIERS
	.align		4
        /*0020*/ 	.byte	0x02, 0x4c
        /*0022*/ 	.byte	0x01
	.zero		1


	//----- nvinfo : EIATTR_EXTERNS
	.align		4
        /*0024*/ 	.byte	0x04, 0x0f
        /*0026*/ 	.short	(.L_25 - .L_24)


	//   ....[0]....
	.align		4
.L_24:
        /*0028*/ 	.word	index@(__assertfail)


	//----- nvinfo : EIATTR_MERCURY_ISA_VERSION
	.align		4
.L_25:
        /*002c*/ 	.byte	0x03, 0x5f
        /*002e*/ 	.short	0x0101


	//----- nvinfo : EIATTR_INT_WARP_WIDE_INSTR_OFFSETS
	.align		4
        /*0030*/ 	.byte	0x04, 0x31
        /*0032*/ 	.short	(.L_27 - .L_26)


	//   ....[0]....
.L_26:
        /*0034*/ 	.word	0x00000410


	//   ....[1]....
        /*0038*/ 	.word	0x00000420


	//   ....[2]....
        /*003c*/ 	.word	0x00000510


	//----- nvinfo : EIATTR_COOP_GROUP_MASK_REGIDS
	.align		4
.L_27:
        /*0040*/ 	.byte	0x04, 0x29
        /*0042*/ 	.short	(.L_29 - .L_28)


	//   ....[0]....
.L_28:
        /*0044*/ 	.word	0xffffffff


	//   ....[1]....
        /*0048*/ 	.word	0xffffffff


	//   ....[2]....
        /*004c*/ 	.word	0xffffffff


	//   ....[3]....
        /*0050*/ 	.word	0xffffffff


	//   ....[4]....
        /*0054*/ 	.word	0xffffffff


	//----- nvinfo : EIATTR_COOP_GROUP_INSTR_OFFSETS
	.align		4
.L_29:
        /*0058*/ 	.byte	0x04, 0x28
        /*005a*/ 	.short	(.L_31 - .L_30)


	//   ....[0]....
.L_30:
        /*005c*/ 	.word	0x00000060


	//   ....[1]....
        /*0060*/ 	.word	0x00000070


	//   ....[2]....
        /*0064*/ 	.word	0x00000130


	//   ....[3]....
        /*0068*/ 	.word	0x00000300


	//   ....[4]....
        /*006c*/ 	.word	0x00000fc0


	//----- nvinfo : EIATTR_REG_RECONFIG
	.align		4
.L_31:
        /*0070*/ 	.byte	0x01, 0x54
	.zero		2


	//----- nvinfo : EIATTR_SYSCALL_OFFSETS
	.align		4
        /*0074*/ 	.byte	0x04, 0x46
        /*0076*/ 	.short	(.L_33 - .L_32)


	//   ....[0]....
.L_32:
        /*0078*/ 	.word	0x00001180


	//----- nvinfo : EIATTR_MBARRIER_INSTR_OFFSETS
	.align		4
.L_33:
        /*007c*/ 	.byte	0x04, 0x39
        /*007e*/ 	.short	(.L_35 - .L_34)


	//   ....[0]....
.L_34:
        /*0080*/ 	.word	0x00000230
        /*0084*/ 	.word	0x000000ff
        /*0088*/ 	.word	0x00000000
        /*008c*/ 	.short	0x0100
        /*008e*/ 	.byte	0x08
	.zero		1


	//   ....[1]....
        /*0090*/ 	.word	0x00000240
        /*0094*/ 	.word	0x000000ff
        /*0098*/ 	.word	0x00000030
        /*009c*/ 	.short	0x0100
        /*009e*/ 	.byte	0x08
	.zero		1


	//   ....[2]....
        /*00a0*/ 	.word	0x00000250
        /*00a4*/ 	.word	0x000000ff
        /*00a8*/ 	.word	0x00000008
        /*00ac*/ 	.short	0x0100
        /*00ae*/ 	.byte	0x08
	.zero		1


	//   ....[3]....
        /*00b0*/ 	.word	0x00000260
        /*00b4*/ 	.word	0x000000ff
        /*00b8*/ 	.word	0x00000038
        /*00bc*/ 	.short	0x0100
        /*00be*/ 	.byte	0x08
	.zero		1


	//   ....[4]....
        /*00c0*/ 	.word	0x00000270
        /*00c4*/ 	.word	0x000000ff
        /*00c8*/ 	.word	0x00000010
        /*00cc*/ 	.short	0x0100
        /*00ce*/ 	.byte	0x08
	.zero		1


	//   ....[5]....
        /*00d0*/ 	.word	0x00000280
        /*00d4*/ 	.word	0x000000ff
        /*00d8*/ 	.word	0x00000040
        /*00dc*/ 	.short	0x0100
        /*00de*/ 	.byte	0x08
	.zero		1


	//   ....[6]....
        /*00e0*/ 	.word	0x00000290
        /*00e4*/ 	.word	0x000000ff
        /*00e8*/ 	.word	0x00000018
        /*00ec*/ 	.short	0x0100
        /*00ee*/ 	.byte	0x08
	.zero		1


	//   ....[7]....
        /*00f0*/ 	.word	0x000002a0
        /*00f4*/ 	.word	0x000000ff
        /*00f8*/ 	.word	0x00000048
        /*00fc*/ 	.short	0x0100
        /*00fe*/ 	.byte	0x08
	.zero		1


	//   ....[8]....
        /*0100*/ 	.word	0x000002b0
        /*0104*/ 	.word	0x000000ff
        /*0108*/ 	.word	0x00000020
        /*010c*/ 	.short	0x0100
        /*010e*/ 	.byte	0x08
	.zero		1


	//   ....[9]....
        /*0110*/ 	.word	0x000002c0
        /*0114*/ 	.word	0x000000ff
        /*0118*/ 	.word	0x00000050
        /*011c*/ 	.short	0x0100
        /*011e*/ 	.byte	0x08
	.zero		1


	//   ....[10]....
        /*0120*/ 	.word	0x000002d0
        /*0124*/ 	.word	0x000000ff
        /*0128*/ 	.word	0x00000028
        /*012c*/ 	.short	0x0100
        /*012e*/ 	.byte	0x08
	.zero		1


	//   ....[11]....
        /*0130*/ 	.word	0x000002e0
        /*0134*/ 	.word	0x000000ff
        /*0138*/ 	.word	0x00000058
        /*013c*/ 	.short	0x0100
        /*013e*/ 	.byte	0x08
	.zero		1


	//   ....[12]....
        /*0140*/ 	.word	0x00000580
        /*0144*/ 	.word	0x000000ff
        /*0148*/ 	.word	0x00000070
        /*014c*/ 	.short	0x0100
        /*014e*/ 	.byte	0x06
	.zero		1


	//   ....[13]....
        /*0150*/ 	.word	0x000005e0
        /*0154*/ 	.word	0x000000ff
        /*0158*/ 	.word	0x00000078
        /*015c*/ 	.short	0x0100
        /*015e*/ 	.byte	0x06
	.zero		1


	//   ....[14]....
        /*0160*/ 	.word	0x00001200
        /*0164*/ 	.word	0x00000003
        /*0168*/ 	.word	0x00000000
        /*016c*/ 	.short	0x010a
        /*016e*/ 	.byte	0x3f
	.zero		1


	//   ....[15]....
        /*0170*/ 	.word	0x00001240
        /*0174*/ 	.word	0x00000003
        /*0178*/ 	.word	0x00000000
        /*017c*/ 	.short	0x010a
        /*017e*/ 	.byte	0x3f
	.zero		1


	//   ....[16]....
        /*0180*/ 	.word	0x00001720
        /*0184*/ 	.word	0x000000ff
        /*0188*/ 	.word	0x00000000
        /*018c*/ 	.short	0x010a
        /*018e*/ 	.byte	0x08
	.zero		1


	//   ....[17]....
        /*0190*/ 	.word	0x00001760
        /*0194*/ 	.word	0x000000ff
        /*0198*/ 	.word	0x00000000
        /*019c*/ 	.short	0x010a
        /*019e*/ 	.byte	0x08
	.zero		1


	//   ....[18]....
        /*01a0*/ 	.word	0x00001b20
        /*01a4*/ 	.word	0x000000ff
        /*01a8*/ 	.word	0x00000000
        /*01ac*/ 	.short	0x0101
        /*01ae*/ 	.byte	0x08
	.zero		1


	//   ....[19]....
        /*01b0*/ 	.word	0x00001cd0
        /*01b4*/ 	.word	0x00000000
        /*01b8*/ 	.word	0x00000000
        /*01bc*/ 	.short	0x0101
        /*01be*/ 	.byte	0x3f
	.zero		1


	//   ....[20]....
        /*01c0*/ 	.word	0x0000d540
        /*01c4*/ 	.word	0x0000000e
        /*01c8*/ 	.word	0x00000030
        /*01cc*/ 	.short	0x010a
        /*01ce*/ 	.byte	0x3f
	.zero		1


	//   ....[21]....
        /*01d0*/ 	.word	0x0000d8c0
        /*01d4*/ 	.word	0x00000006
        /*01d8*/ 	.word	0x00000078
        /*01dc*/ 	.short	0x0101
        /*01de*/ 	.byte	0x3f
	.zero		1


	//   ....[22]....
        /*01e0*/ 	.word	0x0000dff0
        /*01e4*/ 	.word	0x00000007
        /*01e8*/ 	.word	0x00000000
        /*01ec*/ 	.short	0x010a
        /*01ee*/ 	.byte	0x3f
	.zero		1


	//   ....[23]....
        /*01f0*/ 	.word	0x0000e070
        /*01f4*/ 	.word	0x00000009
        /*01f8*/ 	.word	0x00000000
        /*01fc*/ 	.short	0x010a
        /*01fe*/ 	.byte	0x3f
	.zero		1


	//   ....[24]....
        /*0200*/ 	.word	0x0000e100
        /*0204*/ 	.word	0x00000006
        /*0208*/ 	.word	0x00000000
        /*020c*/ 	.short	0x010a
        /*020e*/ 	.byte	0x3f
	.zero		1


	//   ....[25]....
        /*0210*/ 	.word	0x0000e190
        /*0214*/ 	.word	0x00000009
        /*0218*/ 	.word	0x00000000
        /*021c*/ 	.short	0x010a
        /*021e*/ 	.byte	0x3f
	.zero		1


	//   ....[26]....
        /*0220*/ 	.word	0x0000e220
        /*0224*/ 	.word	0x00000006
        /*0228*/ 	.word	0x00000000
        /*022c*/ 	.short	0x010a
        /*022e*/ 	.byte	0x3f
	.zero		1


	//   ....[27]....
        /*0230*/ 	.word	0x0000e2b0
        /*0234*/ 	.word	0x00000003
        /*0238*/ 	.word	0x00000000
        /*023c*/ 	.short	0x010a
        /*023e*/ 	.byte	0x3f
	.zero		1


	//   ....[28]....
        /*0240*/ 	.word	0x0000e310
        /*0244*/ 	.word	0x00000003
        /*0248*/ 	.word	0x00000000
        /*024c*/ 	.short	0x010a
        /*024e*/ 	.byte	0x3f
	.zero		1


	//   ....[29]....
        /*0250*/ 	.word	0x0000e370
        /*0254*/ 	.word	0x00000005
        /*0258*/ 	.word	0x00000000
        /*025c*/ 	.short	0x010a
        /*025e*/ 	.byte	0x3f
	.zero		1


	//   ....[30]....
        /*0260*/ 	.word	0x0000e440
        /*0264*/ 	.word	0x0000000e
        /*0268*/ 	.word	0x00000030
        /*026c*/ 	.short	0x010a
        /*026e*/ 	.byte	0x3f
	.zero		1


	//   ....[31]....
        /*0270*/ 	.word	0x0000e510
        /*0274*/ 	.word	0x00000007
        /*0278*/ 	.word	0x00000000
        /*027c*/ 	.short	0x010a
        /*027e*/ 	.byte	0x3f
	.zero		1


	//   ....[32]....
        /*0280*/ 	.word	0x0000e560
        /*0284*/ 	.word	0x00000009
        /*0288*/ 	.word	0x00000000
        /*028c*/ 	.short	0x010a
        /*028e*/ 	.byte	0x3f
	.zero		1


	//   ....[33]....
        /*0290*/ 	.word	0x0000e5b0
        /*0294*/ 	.word	0x00000006
        /*0298*/ 	.word	0x00000000
        /*029c*/ 	.short	0x010a
        /*029e*/ 	.byte	0x3f
	.zero		1


	//   ....[34]....
        /*02a0*/ 	.word	0x0000e600
        /*02a4*/ 	.word	0x00000009
        /*02a8*/ 	.word	0x00000000
        /*02ac*/ 	.short	0x010a
        /*02ae*/ 	.byte	0x3f
	.zero		1


	//   ....[35]....
        /*02b0*/ 	.word	0x0000e650
        /*02b4*/ 	.word	0x00000006
        /*02b8*/ 	.word	0x00000000
        /*02bc*/ 	.short	0x010a
        /*02be*/ 	.byte	0x3f
	.zero		1


	//----- nvinfo : EIATTR_NUM_MBARRIERS
	.align		4
.L_35:
        /*02c0*/ 	.byte	0x03, 0x38
        /*02c2*/ 	.short	0x000e


	//----- nvinfo : EIATTR_EXIT_INSTR_OFFSETS
	.align		4
        /*02c4*/ 	.byte	0x04, 0x1c
        /*02c6*/ 	.short	(.L_37 - .L_36)


	//   ....[0]....
.L_36:
        /*02c8*/ 	.word	0x00000630


	//   ....[1]....
        /*02cc*/ 	.word	0x00000ef0


	//   ....[2]....
        /*02d0*/ 	.word	0x0000cbb0


	//   ....[3]....
        /*02d4*/ 	.word	0x0000d1e0


	//   ....[4]....
        /*02d8*/ 	.word	0x0000e300


	//----- nvinfo : EIATTR_MAX_THREADS
	.align		4
.L_37:
        /*02dc*/ 	.byte	0x04, 0x05
        /*02de*/ 	.short	(.L_39 - .L_38)
.L_38:
        /*02e0*/ 	.word	0x00000180
        /*02e4*/ 	.word	0x00000001
        /*02e8*/ 	.word	0x00000001


	//----- nvinfo : EIATTR_CRS_STACK_SIZE
	.align		4
.L_39:
        /*02ec*/ 	.byte	0x04, 0x1e
        /*02ee*/ 	.short	(.L_41 - .L_40)
.L_40:
        /*02f0*/ 	.word	0x00000000


	//----- nvinfo : EIATTR_CBANK_PARAM_SIZE
	.align		4
.L_41:
        /*02f4*/ 	.byte	0x03, 0x19
        /*02f6*/ 	.short	0x0470


	//----- nvinfo : EIATTR_PARAM_CBANK
	.align		4
        /*02f8*/ 	.byte	0x04, 0x0a
        /*02fa*/ 	.short	(.L_43 - .L_42)
	.align		4
.L_42:
        /*02fc*/ 	.word	index@(.nv.constant0._ZN7cutlass13device_kernelINS_4gemm6kernel13GemmUniversalIN4cute5tupleIJiiiiEEENS1_10collective13CollectiveMmaINS1_34MainloopSm90TmaGmmaWarpSpecializedILi6ENS5_IJNS4_1CILi1EEESB_SB_EEENS1_35KernelTmaWarpSpecializedCooperativeEEENS5_IJNSA_ILi512EEENSA_ILi64EEENSA_ILi32EEEEEENS_10bfloat16_tENS5_IJlSB_lEEESJ_SK_NS4_8TiledMMAINS4_8MMA_AtomIJNS4_4SM904GMMA27MMA_64x64x16_F32BF16BF16_SSILNSO_5MajorE0ELSQ_0ELNSO_7ScaleInE1ELSR_1EEEEEENS4_6LayoutINS5_IJNSA_ILi2EEESB_SB_EEENS5_IJSB_NSA_ILi0EEESX_EEEEENS5_IJNS4_10UnderscoreES10_S10_EEEEENS4_13SM90_TMA_LOADENS4_14ComposedLayoutINS4_7SwizzleILi2ELi4ELi3EEENS4_18smem_ptr_flag_bitsILi16EEENSU_INS5_IJNSA_ILi8EEESH_EEENS5_IJSH_SB_EEEEEEEvNS4_8identityES13_S1D_vS1E_EENS_8epilogue10collective6detail29Sm90TmaWarpSpecializedAdapterINS1H_15DefaultEpilogueISJ_SK_SK_NS1G_6thread17LinearCombinationISJ_Li1EffLNS1L_9ScaleType4KindE0ELNS_15FloatRoundStyleE2ESJ_EENS1_15EpilogueDefaultEEEEEvvEEEEvNT_6ParamsE)
        /*0300*/ 	.short	0x0210
        /*0302*/ 	.short	0x0470


	//----- nvinfo : EIATTR_SW_WAR
	.align		4
.L_43:
        /*0304*/ 	.byte	0x04, 0x36
        /*0306*/ 	.short	(.L_45 - .L_44)
.L_44:
        /*0308*/ 	.word	0x00000008
.L_45:


//--------------------- .nv.callgraph             --------------------------
	.section	.nv.callgraph,"",@"SHT_CUDA_CALLGRAPH"
	.align	4
	.sectionentsize	8
	.align		4
        /*0000*/ 	.word	0x00000000
	.align		4
        /*0004*/ 	.word	0xffffffff
	.align		4
        /*0008*/ 	.word	index@(_ZN7cutlass13device_kernelINS_4gemm6kernel13GemmUniversalIN4cute5tupleIJiiiiEEENS1_10collective13CollectiveMmaINS1_34MainloopSm90TmaGmmaWarpSpecializedILi6ENS5_IJNS4_1CILi1EEESB_SB_EEENS1_35KernelTmaWarpSpecializedCooperativeEEENS5_IJNSA_ILi512EEENSA_ILi64EEENSA_ILi32EEEEEENS_10bfloat16_tENS5_IJlSB_lEEESJ_SK_NS4_8TiledMMAINS4_8MMA_AtomIJNS4_4SM904GMMA27MMA_64x64x16_F32BF16BF16_SSILNSO_5MajorE0ELSQ_0ELNSO_7ScaleInE1ELSR_1EEEEEENS4_6LayoutINS5_IJNSA_ILi2EEESB_SB_EEENS5_IJSB_NSA_ILi0EEESX_EEEEENS5_IJNS4_10UnderscoreES10_S10_EEEEENS4_13SM90_TMA_LOADENS4_14ComposedLayoutINS4_7SwizzleILi2ELi4ELi3EEENS4_18smem_ptr_flag_bitsILi16EEENSU_INS5_IJNSA_ILi8EEESH_EEENS5_IJSH_SB_EEEEEEEvNS4_8identityES13_S1D_vS1E_EENS_8epilogue10collective6detail29Sm90TmaWarpSpecializedAdapterINS1H_15DefaultEpilogueISJ_SK_SK_NS1G_6thread17LinearCombinationISJ_Li1EffLNS1L_9ScaleType4KindE0ELNS_15FloatRoundStyleE2ESJ_EENS1_15EpilogueDefaultEEEEEvvEEEEvNT_6ParamsE)
	.align		4
        /*000c*/ 	.word	index@(__assertfail)
	.align		4
        /*0010*/ 	.word	0x00000000
	.align		4
        /*0014*/ 	.word	0xfffffffe
	.align		4
        /*0018*/ 	.word	0x00000000
	.align		4
        /*001c*/ 	.word	0xfffffffd
	.align		4
        /*0020*/ 	.word	0x00000000
	.align		4
        /*0024*/ 	.word	0xfffffffc


//--------------------- .nv.constant4             --------------------------
	.section	.nv.constant4,"a",@progbits
	.align	8
	.align		8
.nv.constant4:
        /*0000*/ 	.dword	__assertfail
	.align		8
        /*0008*/ 	.dword	__unnamed_1
	.align		8
        /*0010*/ 	.dword	_ZN40_INTERNAL_6e5a1f5d_4_k_cu_ac21b48d_107414cuda3std3__45__cpo5beginE
	.align		8
        /*0018*/ 	.dword	_ZN40_INTERNAL_6e5a1f5d_4_k_cu_ac21b48d_107414cuda3std3__45__cpo3endE
	.align		8
        /*0020*/ 	.dword	_ZN40_INTERNAL_6e5a1f5d_4_k_cu_ac21b48d_107414cuda3std3__45__cpo6cbeginE
	.align		8
        /*0028*/ 	.dword	_ZN40_INTERNAL_6e5a1f5d_4_k_cu_ac21b48d_107414cuda3std3__45__cpo4cendE
	.align		8
        /*0030*/ 	.dword	_ZN40_INTERNAL_6e5a1f5d_4_k_cu_ac21b48d_107414cuda3std3__442_GLOBAL__N__6e5a1f5d_4_k_cu_ac21b48d_107416ignoreE
	.align		8
        /*0038*/ 	.dword	_ZN40_INTERNAL_6e5a1f5d_4_k_cu_ac21b48d_107414cuda3std3__419piecewise_constructE
	.align		8
        /*0040*/ 	.dword	_ZN40_INTERNAL_6e5a1f5d_4_k_cu_ac21b48d_107414cuda3std3__48in_placeE
	.align		8
        /*0048*/ 	.dword	_ZN40_INTERNAL_6e5a1f5d_4_k_cu_ac21b48d_107414cuda3std6ranges3__45__cpo4swapE
	.align		8
        /*0050*/ 	.dword	_ZN40_INTERNAL_6e5a1f5d_4_k_cu_ac21b48d_107414cuda3std6ranges3__45__cpo9iter_moveE
	.align		8
        /*0058*/ 	.dword	_ZN40_INTERNAL_6e5a1f5d_4_k_cu_ac21b48d_107414cute7productE
	.align		8
        /*0060*/ 	.dword	_ZN40_INTERNAL_6e5a1f5d_4_k_cu_ac21b48d_107414cute1_E
	.align		8
        /*0068*/ 	.dword	$str$22
	.align		8
        /*0070*/ 	.dword	$str$23


//--------------------- .text._ZN7cutlass13device_kernelINS_4gemm6kernel13GemmUniversalIN4cute5tupleIJiiiiEEENS1_10collective13CollectiveMmaINS1_34MainloopSm90TmaGmmaWarpSpecializedILi6ENS5_IJNS4_1CILi1EEESB_SB_EEENS1_35KernelTmaWarpSpecializedCooperativeEEENS5_IJNSA_ILi512EEENSA_ILi64EEENSA_ILi32EEEEEENS_10bfloat16_tENS5_IJlSB_lEEESJ_SK_NS4_8TiledMMAINS4_8MMA_AtomIJNS4_4SM904GMMA27MMA_64x64x16_F32BF16BF16_SSILNSO_5MajorE0ELSQ_0ELNSO_7ScaleInE1ELSR_1EEEEEENS4_6LayoutINS5_IJNSA_ILi2EEESB_SB_EEENS5_IJSB_NSA_ILi0EEESX_EEEEENS5_IJNS4_10UnderscoreES10_S10_EEEEENS4_13SM90_TMA_LOADENS4_14ComposedLayoutINS4_7SwizzleILi2ELi4ELi3EEENS4_18smem_ptr_flag_bitsILi16EEENSU_INS5_IJNSA_ILi8EEESH_EEENS5_IJSH_SB_EEEEEEEvNS4_8identityES13_S1D_vS1E_EENS_8epilogue10collective6detail29Sm90TmaWarpSpecializedAdapterINS1H_15DefaultEpilogueISJ_SK_SK_NS1G_6thread17LinearCombinationISJ_Li1EffLNS1L_9ScaleType4KindE0ELNS_15FloatRoundStyleE2ESJ_EENS1_15EpilogueDefaultEEEEEvvEEEEvNT_6ParamsE --------------------------
	.section	.text._ZN7cutlass13device_kernelINS_4gemm6kernel13GemmUniversalIN4cute5tupleIJiiiiEEENS1_10collective13CollectiveMmaINS1_34MainloopSm90TmaGmmaWarpSpecializedILi6ENS5_IJNS4_1CILi1EEESB_SB_EEENS1_35KernelTmaWarpSpecializedCooperativeEEENS5_IJNSA_ILi512EEENSA_ILi64EEENSA_ILi32EEEEEENS_10bfloat16_tENS5_IJlSB_lEEESJ_SK_NS4_8TiledMMAINS4_8MMA_AtomIJNS4_4SM904GMMA27MMA_64x64x16_F32BF16BF16_SSILNSO_5MajorE0ELSQ_0ELNSO_7ScaleInE1ELSR_1EEEEEENS4_6LayoutINS5_IJNSA_ILi2EEESB_SB_EEENS5_IJSB_NSA_ILi0EEESX_EEEEENS5_IJNS4_10UnderscoreES10_S10_EEEEENS4_13SM90_TMA_LOADENS4_14ComposedLayoutINS4_7SwizzleILi2ELi4ELi3EEENS4_18smem_ptr_flag_bitsILi16EEENSU_INS5_IJNSA_ILi8EEESH_EEENS5_IJSH_SB_EEEEEEEvNS4_8identityES13_S1D_vS1E_EENS_8epilogue10collective6detail29Sm90TmaWarpSpecializedAdapterINS1H_15DefaultEpilogueISJ_SK_SK_NS1G_6thread17LinearCombinationISJ_Li1EffLNS1L_9ScaleType4KindE0ELNS_15FloatRoundStyleE2ESJ_EENS1_15EpilogueDefaultEEEEEvvEEEEvNT_6ParamsE,"ax",@progbits
	.align	128
.text._ZN7cutlass13device_kernelINS_4gemm6kernel13GemmUniversalIN4cute5tupleIJiiiiEEENS1_10collective13CollectiveMmaINS1_34MainloopSm90TmaGmmaWarpSpecializedILi6ENS5_IJNS4_1CILi1EEESB_SB_EEENS1_35KernelTmaWarpSpecializedCooperativeEEENS5_IJNSA_ILi512EEENSA_ILi64EEENSA_ILi32EEEEEENS_10bfloat16_tENS5_IJlSB_lEEESJ_SK_NS4_8TiledMMAINS4_8MMA_AtomIJNS4_4SM904GMMA27MMA_64x64x16_F32BF16BF16_SSILNSO_5MajorE0ELSQ_0ELNSO_7ScaleInE1ELSR_1EEEEEENS4_6LayoutINS5_IJNSA_ILi2EEESB_SB_EEENS5_IJSB_NSA_ILi0EEESX_EEEEENS5_IJNS4_10UnderscoreES10_S10_EEEEENS4_13SM90_TMA_LOADENS4_14ComposedLayoutINS4_7SwizzleILi2ELi4ELi3EEENS4_18smem_ptr_flag_bitsILi16EEENSU_INS5_IJNSA_ILi8EEESH_EEENS5_IJSH_SB_EEEEEEEvNS4_8identityES13_S1D_vS1E_EENS_8epilogue10collective6detail29Sm90TmaWarpSpecializedAdapterINS1H_15DefaultEpilogueISJ_SK_SK_NS1G_6thread17LinearCombinationISJ_Li1EffLNS1L_9ScaleType4KindE0ELNS_15FloatRoundStyleE2ESJ_EENS1_15EpilogueDefaultEEEEEvvEEEEvNT_6ParamsE:
        .type           _ZN7cutlass13device_kernelINS_4gemm6kernel13GemmUniversalIN4cute5tupleIJiiiiEEENS1_10collective13CollectiveMmaINS1_34MainloopSm90TmaGmmaWarpSpecializedILi6ENS5_IJNS4_1CILi1EEESB_SB_EEENS1_35KernelTmaWarpSpecializedCooperativeEEENS5_IJNSA_ILi512EEENSA_ILi64EEENSA_ILi32EEEEEENS_10bfloat16_tENS5_IJlSB_lEEESJ_SK_NS4_8TiledMMAINS4_8MMA_AtomIJNS4_4SM904GMMA27MMA_64x64x16_F32BF16BF16_SSILNSO_5MajorE0ELSQ_0ELNSO_7ScaleInE1ELSR_1EEEEEENS4_6LayoutINS5_IJNSA_ILi2EEESB_SB_EEENS5_IJSB_NSA_ILi0EEESX_EEEEENS5_IJNS4_10UnderscoreES10_S10_EEEEENS4_13SM90_TMA_LOADENS4_14ComposedLayoutINS4_7SwizzleILi2ELi4ELi3EEENS4_18smem_ptr_flag_bitsILi16EEENSU_INS5_IJNSA_ILi8EEESH_EEENS5_IJSH_SB_EEEEEEEvNS4_8identityES13_S1D_vS1E_EENS_8epilogue10collective6detail29Sm90TmaWarpSpecializedAdapterINS1H_15DefaultEpilogueISJ_SK_SK_NS1G_6thread17LinearCombinationISJ_Li1EffLNS1L_9ScaleType4KindE0ELNS_15FloatRoundStyleE2ESJ_EENS1_15EpilogueDefaultEEEEEvvEEEEvNT_6ParamsE,@function
        .size           _ZN7cutlass13device_kernelINS_4gemm6kernel13GemmUniversalIN4cute5tupleIJiiiiEEENS1_10collective13CollectiveMmaINS1_34MainloopSm90TmaGmmaWarpSpecializedILi6ENS5_IJNS4_1CILi1EEESB_SB_EEENS1_35KernelTmaWarpSpecializedCooperativeEEENS5_IJNSA_ILi512EEENSA_ILi64EEENSA_ILi32EEEEEENS_10bfloat16_tENS5_IJlSB_lEEESJ_SK_NS4_8TiledMMAINS4_8MMA_AtomIJNS4_4SM904GMMA27MMA_64x64x16_F32BF16BF16_SSILNSO_5MajorE0ELSQ_0ELNSO_7ScaleInE1ELSR_1EEEEEENS4_6LayoutINS5_IJNSA_ILi2EEESB_SB_EEENS5_IJSB_NSA_ILi0EEESX_EEEEENS5_IJNS4_10UnderscoreES10_S10_EEEEENS4_13SM90_TMA_LOADENS4_14ComposedLayoutINS4_7SwizzleILi2ELi4ELi3EEENS4_18smem_ptr_flag_bitsILi16EEENSU_INS5_IJNSA_ILi8EEESH_EEENS5_IJSH_SB_EEEEEEEvNS4_8identityES13_S1D_vS1E_EENS_8epilogue10collective6detail29Sm90TmaWarpSpecializedAdapterINS1H_15DefaultEpilogueISJ_SK_SK_NS1G_6thread17LinearCombinationISJ_Li1EffLNS1L_9ScaleType4KindE0ELNS_15FloatRoundStyleE2ESJ_EENS1_15EpilogueDefaultEEEEEvvEEEEvNT_6ParamsE,(.L_x_294 - _ZN7cutlass13device_kernelINS_4gemm6kernel13GemmUniversalIN4cute5tupleIJiiiiEEENS1_10collective13CollectiveMmaINS1_34MainloopSm90TmaGmmaWarpSpecializedILi6ENS5_IJNS4_1CILi1EEESB_SB_EEENS1_35KernelTmaWarpSpecializedCooperativeEEENS5_IJNSA_ILi512EEENSA_ILi64EEENSA_ILi32EEEEEENS_10bfloat16_tENS5_IJlSB_lEEESJ_SK_NS4_8TiledMMAINS4_8MMA_AtomIJNS4_4SM904GMMA27MMA_64x64x16_F32BF16BF16_SSILNSO_5MajorE0ELSQ_0ELNSO_7ScaleInE1ELSR_1EEEEEENS4_6LayoutINS5_IJNSA_ILi2EEESB_SB_EEENS5_IJSB_NSA_ILi0EEESX_EEEEENS5_IJNS4_10UnderscoreES10_S10_EEEEENS4_13SM90_TMA_LOADENS4_14ComposedLayoutINS4_7SwizzleILi2ELi4ELi3EEENS4_18smem_ptr_flag_bitsILi16EEENSU_INS5_IJNSA_ILi8EEESH_EEENS5_IJSH_SB_EEEEEEEvNS4_8identityES13_S1D_vS1E_EENS_8epilogue10collective6detail29Sm90TmaWarpSpecializedAdapterINS1H_15DefaultEpilogueISJ_SK_SK_NS1G_6thread17LinearCombinationISJ_Li1EffLNS1L_9ScaleType4KindE0ELNS_15FloatRoundStyleE2ESJ_EENS1_15EpilogueDefaultEEEEEvvEEEEvNT_6ParamsE)
        .other          _ZN7cutlass13device_kernelINS_4gemm6kernel13GemmUniversalIN4cute5tupleIJiiiiEEENS1_10collective13CollectiveMmaINS1_34MainloopSm90TmaGmmaWarpSpecializedILi6ENS5_IJNS4_1CILi1EEESB_SB_EEENS1_35KernelTmaWarpSpecializedCooperativeEEENS5_IJNSA_ILi512EEENSA_ILi64EEENSA_ILi32EEEEEENS_10bfloat16_tENS5_IJlSB_lEEESJ_SK_NS4_8TiledMMAINS4_8MMA_AtomIJNS4_4SM904GMMA27MMA_64x64x16_F32BF16BF16_SSILNSO_5MajorE0ELSQ_0ELNSO_7ScaleInE1ELSR_1EEEEEENS4_6LayoutINS5_IJNSA_ILi2EEESB_SB_EEENS5_IJSB_NSA_ILi0EEESX_EEEEENS5_IJNS4_10UnderscoreES10_S10_EEEEENS4_13SM90_TMA_LOADENS4_14ComposedLayoutINS4_7SwizzleILi2ELi4ELi3EEENS4_18smem_ptr_flag_bitsILi16EEENSU_INS5_IJNSA_ILi8EEESH_EEENS5_IJSH_SB_EEEEEEEvNS4_8identityES13_S1D_vS1E_EENS_8epilogue10collective6detail29Sm90TmaWarpSpecializedAdapterINS1H_15DefaultEpilogueISJ_SK_SK_NS1G_6thread17LinearCombinationISJ_Li1EffLNS1L_9ScaleType4KindE0ELNS_15FloatRoundStyleE2ESJ_EENS1_15EpilogueDefaultEEEEEvvEEEEvNT_6ParamsE,@"STO_CUDA_ENTRY STV_DEFAULT"
_ZN7cutlass13device_kernelINS_4gemm6kernel13GemmUniversalIN4cute5tupleIJiiiiEEENS1_10collective13CollectiveMmaINS1_34MainloopSm90TmaGmmaWarpSpecializedILi6ENS5_IJNS4_1CILi1EEESB_SB_EEENS1_35KernelTmaWarpSpecializedCooperativeEEENS5_IJNSA_ILi512EEENSA_ILi64EEENSA_ILi32EEEEEENS_10bfloat16_tENS5_IJlSB_lEEESJ_SK_NS4_8TiledMMAINS4_8MMA_AtomIJNS4_4SM904GMMA27MMA_64x64x16_F32BF16BF16_SSILNSO_5MajorE0ELSQ_0ELNSO_7ScaleInE1ELSR_1EEEEEENS4_6LayoutINS5_IJNSA_ILi2EEESB_SB_EEENS5_IJSB_NSA_ILi0EEESX_EEEEENS5_IJNS4_10UnderscoreES10_S10_EEEEENS4_13SM90_TMA_LOADENS4_14ComposedLayoutINS4_7SwizzleILi2ELi4ELi3EEENS4_18smem_ptr_flag_bitsILi16EEENSU_INS5_IJNSA_ILi8EEESH_EEENS5_IJSH_SB_EEEEEEEvNS4_8identityES13_S1D_vS1E_EENS_8epilogue10collective6detail29Sm90TmaWarpSpecializedAdapterINS1H_15DefaultEpilogueISJ_SK_SK_NS1G_6thread17LinearCombinationISJ_Li1EffLNS1L_9ScaleType4KindE0ELNS_15FloatRoundStyleE2ESJ_EENS1_15EpilogueDefaultEEEEEvvEEEEvNT_6ParamsE:
[----:B------:R-:W0:Y:S01]  /*0000*/  LDC R1, c[0x0][0x28] ;  /* 0x00000a00ff017b82 */ /* 0x000e220000000800 */
[----:B------:R-:W1:Y:S01]  /*0010*/  S2R R18, SR_TID.X ;  /* 0x0000000000127919 */ /* 0x000e620000002100 */
[----:B------:R-:W-:Y:S01]  /*0020*/  ELECT P0, URZ, PT ;  /* 0x00000000003f782f */ /* 0x000fe20003800000 */
[----:B------:R-:W-:Y:S01]  /*0030*/  BSSY B0, `(.L_x_0) ;  /* 0x000000f000007945 */ /* 0x000fe20003800000 */
[--C-:B-1----:R-:W-:Y:S02]  /*0040*/  SHF.R.U32.HI R0, RZ, 0x5, R18.reuse ;  /* 0x00000005ff007819 */ /* 0x102fe40000011612 */
[----:B------:R-:W-:-:S03]  /*0050*/  SHF.R.U32.HI R22, RZ, 0x7, R18 ;  /* 0x00000007ff167819 */ /* 0x000fc60000011612 */
[----:B------:R-:W1:Y:S04]  /*0060*/  SHFL.IDX PT, R5, R0, RZ, 0x1f ;  /* 0x00001fff00057589 */ /* 0x000e6800000e0000 */
[----:B------:R2:W3:Y:S01]  /*0070*/  SHFL.IDX PT, R8, R22, RZ, 0x1f ;  /* 0x00001fff16087589 */ /* 0x0004e200000e0000 */
[----:B-1----:R-:W-:-:S13]  /*0080*/  ISETP.NE.OR P0, PT, R5, RZ, !P0 ;  /* 0x000000ff0500720c */ /* 0x002fda0004705670 */
[----:B0-23--:R-:W-:Y:S05]  /*0090*/  @P0 BRA `(.L_x_1) ;  /* 0x0000000000200947 */ /* 0x00dfea0003800000 */
[----:B------:R-:W-:Y:S02]  /*00a0*/  ULDC.64 UR4, c[0x0][0x198] ;  /* 0x0000660000047ab9 */ /* 0x000fe40000000a00 */
[----:B------:R-:W-:Y:S02]  /*00b0*/  UIADD3 UR6, UP0, UR4, 0xf0, URZ ;  /* 0x000000f004067890 */ /* 0x000fe4000ff1e03f */
[----:B------:R-:W-:Y:S02]  /*00c0*/  UIADD3 UR4, UP1, UR4, 0x1f0, URZ ;  /* 0x000001f004047890 */ /* 0x000fe4000ff3e03f */
[----:B------:R-:W-:Y:S02]  /*00d0*/  UIADD3.X UR7, URZ, UR5, URZ, UP0, !UPT ;  /* 0x000000053f077290 */ /* 0x000fe400087fe43f */
[----:B------:R-:W-:-:S07]  /*00e0*/  UIADD3.X UR5, URZ, UR5, URZ, UP1, !UPT ;  /* 0x000000053f057290 */ /* 0x000fce0008ffe43f */
[----:B------:R0:W-:Y:S02]  /*00f0*/  UTMACCTL.PF [UR6] ;  /* 0x00000000060079b9 */ /* 0x0001e40008040000 */
[----:B------:R0:W-:Y:S02]  /*0100*/  UTMACCTL.PF [UR4] ;  /* 0x00000000040079b9 */ /* 0x0001e40008040000 */
[----:B0-----:R-:W-:Y:S01]  /*0110*/  NOP ;  /* 0x0000000000007918 */ /* 0x001fe20000000000 */
.L_x_1:
[----:B------:R-:W-:Y:S05]  /*0120*/  BSYNC B0 ;  /* 0x0000000000007941 */ /* 0x000fea0003800000 */
.L_x_0:
[----:B------:R-:W0:Y:S02]  /*0130*/  SHFL.IDX PT, R2, R0, RZ, 0x1f ;  /* 0x00001fff00027589 */ /* 0x000e2400000e0000 */
[----:B0-----:R-:W-:-:S13]  /*0140*/  ISETP.NE.AND P0, PT, R2, RZ, PT ;  /* 0x000000ff0200720c */ /* 0x001fda0003f05270 */
[----:B------:R-:W-:Y:S05]  /*0150*/  @P0 BRA `(.L_x_2) ;  /* 0x0000000000680947 */ /* 0x000fea0003800000 */
[----:B------:R-:W0:Y:S01]  /*0160*/  S2UR UR8, SR_CgaCtaId ;  /* 0x00000000000879c3 */ /* 0x000e220000008800 */
[----:B------:R-:W-:Y:S01]  /*0170*/  UMOV UR4, 0x400 ;  /* 0x0000040000047882 */ /* 0x000fe20000000000 */
[----:B------:R-:W-:Y:S01]  /*0180*/  UMOV UR5, 0x1 ;  /* 0x0000000100057882 */ /* 0x000fe20000000000 */
[----:B------:R-:W-:Y:S01]  /*0190*/  UMOV UR6, 0x100 ;  /* 0x0000010000067882 */ /* 0x000fe20000000000 */
[----:B------:R-:W-:Y:S01]  /*01a0*/  ELECT P0, URZ, PT ;  /* 0x00000000003f782f */ /* 0x000fe20003800000 */
[----:B------:R-:W-:-:S04]  /*01b0*/  UIADD3 UR6, -UR6, 0x100000, URZ ;  /* 0x0010000006067890 */ /* 0x000fc8000fffe13f */
[----:B------:R-:W-:Y:S02]  /*01c0*/  USHF.L.U32 UR7, UR6, 0xb, URZ ;  /* 0x0000000b06077899 */ /* 0x000fe4000800063f */
[----:B------:R-:W-:Y:S02]  /*01d0*/  USHF.L.U32 UR6, UR6, 0x1, URZ ;  /* 0x0000000106067899 */ /* 0x000fe4000800063f */
[----:B0-----:R-:W-:Y:S02]  /*01e0*/  ULEA UR8, UR8, UR4, 0x18 ;  /* 0x0000000408087291 */ /* 0x001fe4000f8ec03f */
[----:B------:R-:W-:-:S04]  /*01f0*/  UIADD3 UR4, -UR5, 0x100000, URZ ;  /* 0x0010000005047890 */ /* 0x000fc8000fffe13f */
[----:B------:R-:W-:Y:S02]  /*0200*/  USHF.L.U32 UR5, UR4, 0xb, URZ ;  /* 0x0000000b04057899 */ /* 0x000fe4000800063f */
[----:B------:R-:W-:Y:S01]  /*0210*/  USHF.L.U32 UR4, UR4, 0x1, URZ ;  /* 0x0000000104047899 */ /* 0x000fe2000800063f */
[----:B------:R-:W0:Y:S11]  /*0220*/  FENCE.VIEW.ASYNC.S ;  /* 0x00000000000073c6 */ /* 0x000e360000000000 */
[----:B0-----:R0:W1:Y:S01]  /*0230*/  SYNCS.EXCH.64 URZ, [UR8], UR4 ;  /* 0x00000004083f75b2 */ /* 0x0010620008000100 */
[----:B------:R0:W2:Y:S01]  /*0240*/  SYNCS.EXCH.64 URZ, [UR8+0x30], UR6 ;  /* 0x00003006083f75b2 */ /* 0x0000a20008000100 */
[----:B------:R0:W3:Y:S01]  /*0250*/  SYNCS.EXCH.64 URZ, [UR8+0x8], UR4 ;  /* 0x00000804083f75b2 */ /* 0x0000e20008000100 */
[----:B------:R0:W4:Y:S01]  /*0260*/  SYNCS.EXCH.64 URZ, [UR8+0x38], UR6 ;  /* 0x00003806083f75b2 */ /* 0x0001220008000100 */
[----:B------:R0:W0:Y:S01]  /*0270*/  SYNCS.EXCH.64 URZ, [UR8+0x10], UR4 ;  /* 0x00001004083f75b2 */ /* 0x0000220008000100 */
[----:B------:R0:W0:Y:S01]  /*0280*/  SYNCS.EXCH.64 URZ, [UR8+0x40], UR6 ;  /* 0x00004006083f75b2 */ /* 0x0000220008000100 */
[----:B------:R0:W0:Y:S01]  /*0290*/  SYNCS.EXCH.64 URZ, [UR8+0x18], UR4 ;  /* 0x00001804083f75b2 */ /* 0x0000220008000100 */
[----:B------:R0:W0:Y:S01]  /*02a0*/  SYNCS.EXCH.64 URZ, [UR8+0x48], UR6 ;  /* 0x00004806083f75b2 */ /* 0x0000220008000100 */
[----:B------:R0:W0:Y:S01]  /*02b0*/  SYNCS.EXCH.64 URZ, [UR8+0x20], UR4 ;  /* 0x00002004083f75b2 */ /* 0x0000220008000100 */
[----:B------:R0:W0:Y:S01]  /*02c0*/  SYNCS.EXCH.64 URZ, [UR8+0x50], UR6 ;  /* 0x00005006083f75b2 */ /* 0x0000220008000100 */
[----:B------:R0:W0:Y:S01]  /*02d0*/  SYNCS.EXCH.64 URZ, [UR8+0x28], UR4 ;  /* 0x00002804083f75b2 */ /* 0x0000220008000100 */
[----:B------:R0:W0:Y:S01]  /*02e0*/  SYNCS.EXCH.64 URZ, [UR8+0x58], UR6 ;  /* 0x00005806083f75b2 */ /* 0x0000220008000100 */
[----:B------:R-:W-:Y:S01]  /*02f0*/  NOP ;  /* 0x0000000000007918 */ /* 0x000fe20000000000 */
.L_x_2:
[----:B------:R-:W5:Y:S01]  /*0300*/  SHFL.IDX PT, R0, R0, RZ, 0x1f ;  /* 0x00001fff00007589 */ /* 0x000f6200000e0000 */
[----:B------:R-:W-:Y:S01]  /*0310*/  ELECT P0, URZ, PT ;  /* 0x00000000003f782f */ /* 0x000fe20003800000 */
[----:B------:R-:W1:Y:S01]  /*0320*/  LDC R2, c[0x0][0x65c] ;  /* 0x00019700ff027b82 */ /* 0x000e620000000800 */
[----:B------:R-:W-:Y:S01]  /*0330*/  SHF.R.S32.HI R6, RZ, 0x1f, R5 ;  /* 0x0000001fff067819 */ /* 0x000fe20000011405 */
[----:B------:R-:W2:Y:S01]  /*0340*/  S2R R3, SR_CTAID.Y ;  /* 0x0000000000037919 */ /* 0x000ea20000002600 */
[----:B0-----:R-:W-:Y:S01]  /*0350*/  UMOV UR4, 0x20 ;  /* 0x0000002000047882 */ /* 0x001fe20000000000 */
[----:B------:R-:W-:Y:S01]  /*0360*/  ISETP.NE.AND P2, PT, R8, RZ, PT ;  /* 0x000000ff0800720c */ /* 0x000fe20003f45270 */
[----:B------:R-:W-:Y:S01]  /*0370*/  NOP ;  /* 0x0000000000007918 */ /* 0x000fe20000000000 */
[----:B------:R-:W0:Y:S01]  /*0380*/  S2R R4, SR_CTAID.X ;  /* 0x0000000000047919 */ /* 0x000e220000002500 */
[----:B------:R-:W-:Y:S01]  /*0390*/  LEA.HI R6, R6, R5, RZ, 0x2 ;  /* 0x0000000506067211 */ /* 0x000fe200078f10ff */
[----:B------:R-:W-:Y:S01]  /*03a0*/  NOP ;  /* 0x0000000000007918 */ /* 0x000fe20000000000 */
[----:B------:R-:W-:-:S02]  /*03b0*/  LOP3.LUT R152, R152, 0xfffff7ff, RZ, 0xc0, !PT ;  /* 0xfffff7ff98987812 */ /* 0x000fc400078ec0ff */
[----:B-----5:R-:W-:Y:S02]  /*03c0*/  ISETP.NE.OR P0, PT, R0, RZ, !P0 ;  /* 0x000000ff0000720c */ /* 0x020fe40004705670 */
[----:B-1----:R-:W-:Y:S02]  /*03d0*/  ISETP.NE.AND P3, PT, R2, 0x1, PT ;  /* 0x000000010200780c */ /* 0x002fe40003f65270 */
[----:B------:R-:W-:-:S05]  /*03e0*/  LOP3.LUT R0, R6, 0xfffffffc, RZ, 0xc0, !PT ;  /* 0xfffffffc06007812 */ /* 0x000fca00078ec0ff */
[----:B------:R-:W-:Y:S02]  /*03f0*/  IMAD.IADD R0, R5, 0x1, -R0 ;  /* 0x0000000105007824 */ /* 0x000fe400078e0a00 */
[----:B------:R-:W-:Y:S02]  /*0400*/  IMAD.MOV.U32 R5, RZ, RZ, RZ ;  /* 0x000000ffff057224 */ /* 0x000fe400078e00ff */
[----:B------:R-:W-:Y:S01]  /*0410*/  VOTEU.ALL UP0, P0 ;  /* 0x00000000003f7886 */ /* 0x000fe20000000000 */
[----:B------:R-:W-:Y:S01]  /*0420*/  VOTEU.ALL UP1, P0 ;  /* 0x00000000003f7886 */ /* 0x000fe20000020000 */
[----:B------:R-:W0:Y:S01]  /*0430*/  @P3 LDC R17, c[0x0][0x10] ;  /* 0x00000400ff113b82 */ /* 0x000e220000000800 */
[----:B--2---:R-:W-:Y:S01]  /*0440*/  @P3 IMAD.MOV.U32 R6, RZ, RZ, R3 ;  /* 0x000000ffff063224 */ /* 0x004fe200078e0003 */
[----:B------:R-:W-:Y:S01]  /*0450*/  @P3 LOP3.LUT R152, R152, 0x800, RZ, 0xfc, !PT ;  /* 0x0000080098983812 */ /* 0x000fe200078efcff */
[----:B------:R-:W-:Y:S01]  /*0460*/  @!UP0 UMOV UR6, 0x400 ;  /* 0x0000040000068882 */ /* 0x000fe20000000000 */
[----:B------:R-:W-:-:S04]  /*0470*/  @!UP0 UIADD3 UR4, -UR4, 0x100000, URZ ;  /* 0x0010000004048890 */ /* 0x000fc8000fffe13f */
[----:B------:R-:W-:Y:S02]  /*0480*/  @!UP0 USHF.L.U32 UR5, UR4, 0xb, URZ ;  /* 0x0000000b04058899 */ /* 0x000fe4000800063f */
[----:B------:R-:W-:Y:S01]  /*0490*/  @!UP0 USHF.L.U32 UR4, UR4, 0x1, URZ ;  /* 0x0000000104048899 */ /* 0x000fe2000800063f */
[----:B------:R-:W-:Y:S02]  /*04a0*/  @P3 IMAD.MOV.U32 R7, RZ, RZ, RZ ;  /* 0x000000ffff073224 */ /* 0x000fe400078e00ff */
[----:B------:R-:W-:Y:S01]  /*04b0*/  @P3 IMAD.MOV.U32 R11, RZ, RZ, RZ ;  /* 0x000000ffff0b3224 */ /* 0x000fe200078e00ff */
[----:B------:R-:W1:Y:S08]  /*04c0*/  @!UP0 S2UR UR7, SR_CgaCtaId ;  /* 0x00000000000789c3 */ /* 0x000e700000008800 */
[----:B------:R-:W2:Y:S01]  /*04d0*/  @!P3 LDC R9, c[0x0][0xc] ;  /* 0x00000300ff09bb82 */ /* 0x000ea20000000800 */
[----:B0-----:R-:W-:-:S04]  /*04e0*/  @P3 IMAD.WIDE.U32 R16, R4, R17, R6 ;  /* 0x0000001104103225 */ /* 0x001fc800078e0006 */
[----:B------:R-:W-:Y:S01]  /*04f0*/  @P3 IMAD.IADD R17, R17, 0x1, R11 ;  /* 0x0000000111113824 */ /* 0x000fe200078e020b */
[----:B-1----:R-:W-:Y:S01]  /*0500*/  @!UP0 ULEA UR6, UR7, UR6, 0x18 ;  /* 0x0000000607068291 */ /* 0x002fe2000f8ec03f */
[----:B------:R-:W-:Y:S01]  /*0510*/  VOTEU.ALL UP0, P0 ;  /* 0x00000000003f7886 */ /* 0x000fe20000000000 */
[----:B------:R-:W-:-:S04]  /*0520*/  ISETP.NE.AND P0, PT, R0, 0x3, PT ;  /* 0x000000030000780c */ /* 0x000fc80003f05270 */
[----:B------:R-:W-:Y:S01]  /*0530*/  ISETP.EQ.OR P0, PT, R0, RZ, !P0 ;  /* 0x000000ff0000720c */ /* 0x000fe20004702670 */
[----:B--2---:R-:W-:-:S03]  /*0540*/  @!P3 IMAD.WIDE.U32 R6, R9, R3, R4 ;  /* 0x000000030906b225 */ /* 0x004fc600078e0004 */
[C---:B------:R-:W-:Y:S01]  /*0550*/  ISETP.EQ.AND P0, PT, R8.reuse, RZ, P0 ;  /* 0x000000ff0800720c */ /* 0x040fe20000702270 */
[----:B------:R-:W-:Y:S01]  /*0560*/  VIADD R8, R8, 0xffffffff ;  /* 0xffffffff08087836 */ /* 0x000fe20000000000 */
[----:B------:R-:W0:Y:S02]  /*0570*/  FENCE.VIEW.ASYNC.S ;  /* 0x00000000000073c6 */ /* 0x000e240000000000 */
[----:B0-----:R0:W3:Y:S01]  /*0580*/  @!UP0 SYNCS.EXCH.64 URZ, [UR6+0x70], UR4 ;  /* 0x00007004063f85b2 */ /* 0x0010e20008000100 */
[----:B------:R-:W-:Y:S01]  /*0590*/  @!P3 IMAD.MOV.U32 R16, RZ, RZ, R6 ;  /* 0x000000ffff10b224 */ /* 0x000fe200078e0006 */
[----:B------:R-:W-:Y:S01]  /*05a0*/  SEL R19, RZ, 0x1, !P0 ;  /* 0x00000001ff137807 */ /* 0x000fe20004000000 */
[----:B------:R-:W-:Y:S01]  /*05b0*/  @!P3 IMAD.MOV.U32 R17, RZ, RZ, R7 ;  /* 0x000000ffff11b224 */ /* 0x000fe200078e0007 */
[----:B------:R-:W-:-:S04]  /*05c0*/  ISETP.GE.U32.AND P1, PT, R8, 0x2, PT ;  /* 0x000000020800780c */ /* 0x000fc80003f26070 */
[----:B------:R-:W-:Y:S01]  /*05d0*/  SEL R19, R19, 0x2, P1 ;  /* 0x0000000213137807 */ /* 0x000fe20000800000 */
[----:B------:R0:W3:Y:S01]  /*05e0*/  @!UP1 SYNCS.EXCH.64 URZ, [UR6+0x78], UR4 ;  /* 0x00007804063f95b2 */ /* 0x0000e20008000100 */
[----:B------:R-:W-:Y:S01]  /*05f0*/  NOP ;  /* 0x0000000000007918 */ /* 0x000fe20000000000 */
[----:B---34-:R-:W-:Y:S06]  /*0600*/  BAR.SYNC.DEFER_BLOCKING 0x0 ;  /* 0x0000000000007b1d */ /* 0x018fec0000010000 */
[----:B------:R-:W-:Y:S05]  /*0610*/  @!P2 BRA `(.L_x_3) ;  /* 0x000000c40068a947 */ /* 0x000fea0003800000 */
[----:B------:R-:W-:-:S13]  /*0620*/  ISETP.GT.U32.AND P0, PT, R8, 0x1, PT ;  /* 0x000000010800780c */ /* 0x000fda0003f04070 */
[----:B0-----:R-:W-:Y:S05]  /*0630*/  @P0 EXIT ;  /* 0x000000000000094d */ /* 0x001fea0003800000 */
[----:B------:R-:W-:Y:S01]  /*0640*/  ULDC.64 UR4, c[0x0][0x650] ;  /* 0x0001940000047ab9 */ /* 0x000fe20000000a00 */
[----:B------:R-:W-:Y:S01]  /*0650*/  PRMT R0, RZ, 0x7610, R0 ;  /* 0x00007610ff007816 */ /* 0x000fe20000000000 */
[----:B------:R-:W-:Y:S01]  /*0660*/  IMAD.MOV.U32 R155, RZ, RZ, -0x1 ;  /* 0xffffffffff9b7424 */ /* 0x000fe200078e00ff */
[----:B------:R-:W-:Y:S01]  /*0670*/  ISETP.GE.U32.AND P0, PT, R16, UR4, PT ;  /* 0x0000000410007c0c */ /* 0x000fe2000bf06070 */
[----:B------:R-:W-:Y:S02]  /*0680*/  IMAD.MOV.U32 R156, RZ, RZ, -0x1 ;  /* 0xffffffffff9c7424 */ /* 0x000fe400078e00ff */
[----:B------:R-:W-:Y:S01]  /*0690*/  IMAD.MOV.U32 R23, RZ, RZ, -0x1 ;  /* 0xffffffffff177424 */ /* 0x000fe200078e00ff */
[----:B------:R-:W-:-:S13]  /*06a0*/  ISETP.GE.U32.AND.EX P0, PT, R17, UR5, PT, P0 ;  /* 0x0000000511007c0c */ /* 0x000fda000bf06100 */
[----:B------:R-:W-:Y:S05]  /*06b0*/  @P0 BRA `(.L_x_4) ;  /* 0x0000000400540947 */ /* 0x000fea0003800000 */
[----:B------:R-:W0:Y:S01]  /*06c0*/  LDC.64 R14, c[0x0][0x628] ;  /* 0x00018a00ff0e7b82 */ /* 0x000e220000000a00 */
[----:B------:R-:W-:Y:S02]  /*06d0*/  IMAD.MOV.U32 R6, RZ, RZ, R16 ;  /* 0x000000ffff067224 */ /* 0x000fe400078e0010 */
[----:B------:R-:W-:-:S05]  /*06e0*/  IMAD.MOV.U32 R7, RZ, RZ, R17 ;  /* 0x000000ffff077224 */ /* 0x000fca00078e0011 */
[----:B------:R-:W1:Y:S08]  /*06f0*/  LDC R0, c[0x0][0x630] ;  /* 0x00018c00ff007b82 */ /* 0x000e700000000800 */
[----:B------:R-:W2:Y:S01]  /*0700*/  LDC.64 R20, c[0x0][0x620] ;  /* 0x00018800ff147b82 */ /* 0x000ea20000000a00 */
[----:B0-----:R-:W-:-:S04]  /*0710*/  ISETP.NE.U32.AND P0, PT, R14, RZ, PT ;  /* 0x000000ff0e00720c */ /* 0x001fc80003f05070 */
[----:B------:R-:W-:-:S13]  /*0720*/  ISETP.NE.AND.EX P0, PT, R15, RZ, PT, P0 ;  /* 0x000000ff0f00720c */ /* 0x000fda0003f05300 */
[----:B-12---:R-:W-:Y:S05]  /*0730*/  @!P0 BRA `(.L_x_5) ;  /* 0x0000000000288947 */ /* 0x006fea0003800000 */
[----:B------:R-:W0:Y:S02]  /*0740*/  LDC R11, c[0x0][0x634] ;  /* 0x00018d00ff0b7b82 */ /* 0x000e240000000800 */
[----:B0-----:R-:W-:-:S05]  /*0750*/  IADD3 R11, P0, R16, R11, RZ ;  /* 0x0000000b100b7210 */ /* 0x001fca0007f1e0ff */
[----:B------:R-:W-:-:S04]  /*0760*/  IMAD.X R13, RZ, RZ, R17, P0 ;  /* 0x000000ffff0d7224 */ /* 0x000fc800000e0611 */
[----:B------:R-:W-:-:S04]  /*0770*/  IMAD.WIDE.U32 R6, R13, R14, RZ ;  /* 0x0000000e0d067225 */ /* 0x000fc800078e00ff */
[----:B------:R-:W-:-:S04]  /*0780*/  IMAD.WIDE.U32 R8, P0, R11, R15, R6 ;  /* 0x0000000f0b087225 */ /* 0x000fc80007800006 */
[----:B------:R-:W-:-:S04]  /*0790*/  IMAD.WIDE.U32 R6, R11, R14, RZ ;  /* 0x0000000e0b067225 */ /* 0x000fc800078e00ff */
[----:B------:R-:W-:Y:S01]  /*07a0*/  IMAD.X R11, RZ, RZ, RZ, P0 ;  /* 0x000000ffff0b7224 */ /* 0x000fe200000e06ff */
[----:B------:R-:W-:Y:S01]  /*07b0*/  IADD3 RZ, P0, R7, R8, RZ ;  /* 0x0000000807ff7210 */ /* 0x000fe20007f1e0ff */
[----:B------:R-:W-:-:S04]  /*07c0*/  IMAD.MOV.U32 R10, RZ, RZ, R9 ;  /* 0x000000ffff0a7224 */ /* 0x000fc800078e0009 */
[----:B------:R-:W-:-:S08]  /*07d0*/  IMAD.WIDE.U32.X R6, R13, R15, R10, P0 ;  /* 0x0000000f0d067225 */ /* 0x000fd000000e040a */
.L_x_5:
[-CC-:B------:R-:W-:Y:S01]  /*07e0*/  SHF.R.U64 R23, R6, R0.reuse, R7.reuse ;  /* 0x0000000006177219 */ /* 0x180fe20000001207 */
[----:B------:R-:W0:Y:S01]  /*07f0*/  LDC R10, c[0x0][0x618] ;  /* 0x00018600ff0a7b82 */ /* 0x000e220000000800 */
[----:B------:R-:W-:Y:S01]  /*0800*/  SHF.R.U32.HI R5, RZ, R0, R7 ;  /* 0x00000000ff057219 */ /* 0x000fe20000011607 */
[----:B------:R-:W-:Y:S01]  /*0810*/  ULDC UR4, c[0x0][0x150] ;  /* 0x0000540000047ab9 */ /* 0x000fe20000000800 */
[----:B------:R-:W-:Y:S02]  /*0820*/  IADD3 R9, P0, RZ, -R23, RZ ;  /* 0x80000017ff097210 */ /* 0x000fe40007f1e0ff */
[----:B------:R-:W-:-:S03]  /*0830*/  I2FP.F32.U32 R0, R4 ;  /* 0x0000000400007245 */ /* 0x000fc60000201000 */
[----:B------:R-:W1:Y:S01]  /*0840*/  LDC.64 R28, c[0x0][0x640] ;  /* 0x00019000ff1c7b82 */ /* 0x000e620000000a00 */
[----:B------:R-:W-:Y:S02]  /*0850*/  IMAD.X R11, RZ, RZ, ~R5, P0 ;  /* 0x000000ffff0b7224 */ /* 0x000fe400000e0e05 */
[----:B------:R-:W-:Y:S01]  /*0860*/  FMUL R0, R0, UR4 ;  /* 0x0000000400007c20 */ /* 0x000fe20008400000 */
[----:B------:R-:W-:Y:S01]  /*0870*/  IMAD.WIDE.U32 R6, R9, R20, R16 ;  /* 0x0000001409067225 */ /* 0x000fe200078e0010 */
[----:B------:R-:W-:-:S03]  /*0880*/  ULDC UR4, c[0x0][0x154] ;  /* 0x0000550000047ab9 */ /* 0x000fc60000000800 */
[----:B------:R-:W-:Y:S01]  /*0890*/  IMAD R8, R11, R20, RZ ;  /* 0x000000140b087224 */ /* 0x000fe200078e02ff */
[----:B------:R-:W2:Y:S01]  /*08a0*/  LDC R5, c[0x0][0x144] ;  /* 0x00005100ff057b82 */ /* 0x000ea20000000800 */
[----:B------:R-:W3:Y:S02]  /*08b0*/  F2I.U32.TRUNC.NTZ R0, R0 ;  /* 0x0000000000007305 */ /* 0x000ee4000020f000 */
[----:B------:R-:W-:-:S04]  /*08c0*/  IMAD R9, R9, R21, R8 ;  /* 0x0000001509097224 */ /* 0x000fc800078e0208 */
[----:B------:R-:W-:Y:S01]  /*08d0*/  IMAD.IADD R7, R7, 0x1, R9 ;  /* 0x0000000107077824 */ /* 0x000fe200078e0209 */
[----:B------:R-:W4:Y:S01]  /*08e0*/  LDC R12, c[0x0][0x608] ;  /* 0x00018200ff0c7b82 */ /* 0x000f220000000800 */
[----:B------:R-:W-:-:S03]  /*08f0*/  IMAD.MOV.U32 R9, RZ, RZ, -0x1 ;  /* 0xffffffffff097424 */ /* 0x000fc600078e00ff */
[-CC-:B0-----:R-:W-:Y:S02]  /*0900*/  SHF.R.U64 R20, R6, R10.reuse, R7.reuse ;  /* 0x0000000a06147219 */ /* 0x181fe40000001207 */
[----:B------:R-:W-:Y:S02]  /*0910*/  I2FP.F32.U32 R6, R3 ;  /* 0x0000000300067245 */ /* 0x000fe40000201000 */
[----:B------:R-:W0:Y:S01]  /*0920*/  LDC R26, c[0x0][0x658] ;  /* 0x00019600ff1a7b82 */ /* 0x000e220000000800 */
[----:B-1----:R-:W-:Y:S01]  /*0930*/  ISETP.NE.U32.AND P0, PT, R28, RZ, PT ;  /* 0x000000ff1c00720c */ /* 0x002fe20003f05070 */
[----:B---3--:R-:W-:Y:S01]  /*0940*/  IMAD.MOV R8, RZ, RZ, -R0 ;  /* 0x000000ffff087224 */ /* 0x008fe200078e0a00 */
[----:B------:R-:W-:Y:S01]  /*0950*/  SHF.R.U32.HI R7, RZ, R10, R7 ;  /* 0x0000000aff077219 */ /* 0x000fe20000011607 */
[----:B------:R-:W-:Y:S01]  /*0960*/  FMUL R6, R6, UR4 ;  /* 0x0000000406067c20 */ /* 0x000fe20008400000 */
[----:B------:R-:W-:-:S03]  /*0970*/  ISETP.NE.AND.EX P0, PT, R29, RZ, PT, P0 ;  /* 0x000000ff1d00720c */ /* 0x000fc60003f05300 */
[----:B------:R-:W1:Y:S01]  /*0980*/  LDC R14, c[0x0][0x148] ;  /* 0x00005200ff0e7b82 */ /* 0x000e620000000800 */
[----:B--2---:R-:W-:-:S07]  /*0990*/  IMAD R0, R5, R8, R4 ;  /* 0x0000000805007224 */ /* 0x004fce00078e0204 */
[----:B------:R-:W2:Y:S01]  /*09a0*/  LDC R24, c[0x0][0x600] ;  /* 0x00018000ff187b82 */ /* 0x000ea20000000800 */
[-CC-:B----4-:R-:W-:Y:S02]  /*09b0*/  SHF.R.U64 R30, R20, R12.reuse, R7.reuse ;  /* 0x0000000c141e7219 */ /* 0x190fe40000001207 */
[----:B------:R-:W-:Y:S01]  /*09c0*/  SHF.R.U32.HI R5, RZ, R12, R7 ;  /* 0x0000000cff057219 */ /* 0x000fe20000011607 */
[----:B------:R-:W-:Y:S01]  /*09d0*/  IMAD.MOV.U32 R7, RZ, RZ, 0x1 ;  /* 0x00000001ff077424 */ /* 0x000fe200078e00ff */
[----:B------:R3:W4:Y:S03]  /*09e0*/  F2I.U32.TRUNC.NTZ R12, R6 ;  /* 0x00000006000c7305 */ /* 0x000726000020f000 */
[----:B------:R-:W1:Y:S01]  /*09f0*/  LDC R15, c[0x0][0x648] ;  /* 0x00019200ff0f7b82 */ /* 0x000e620000000800 */
[-C--:B0-----:R-:W-:Y:S02]  /*0a00*/  SHF.L.U32 R4, R9, R26.reuse, RZ ;  /* 0x0000001a09047219 */ /* 0x081fe400000006ff */
[----:B------:R-:W-:-:S02]  /*0a10*/  SHF.R.U64 R32, R30, R26, R5 ;  /* 0x0000001a1e207219 */ /* 0x000fc40000001205 */
[----:B------:R-:W-:Y:S02]  /*0a20*/  LOP3.LUT R11, RZ, R4, RZ, 0x33, !PT ;  /* 0x00000004ff0b7212 */ /* 0x000fe400078e33ff */
[-C--:B------:R-:W-:Y:S01]  /*0a30*/  SHF.R.U32.HI R5, RZ, R26.reuse, R5 ;  /* 0x0000001aff057219 */ /* 0x080fe20000011605 */
[----:B------:R-:W0:Y:S01]  /*0a40*/  LDC R21, c[0x0][0x638] ;  /* 0x00018e00ff157b82 */ /* 0x000e220000000800 */
[----:B------:R-:W-:Y:S01]  /*0a50*/  SHF.L.U32 R10, R7, R26, RZ ;  /* 0x0000001a070a7219 */ /* 0x000fe200000006ff */
[----:B------:R-:W-:-:S06]  /*0a60*/  IMAD.MOV.U32 R4, RZ, RZ, R32 ;  /* 0x000000ffff047224 */ /* 0x000fcc00078e0020 */
[----:B------:R-:W0:Y:S01]  /*0a70*/  LDC R155, c[0x0][0x610] ;  /* 0x00018400ff9b7b82 */ /* 0x000e220000000800 */
[----:B---34-:R-:W-:Y:S05]  /*0a80*/  @!P0 BRA `(.L_x_6) ;  /* 0x0000000000288947 */ /* 0x018fea0003800000 */
[----:B------:R-:W3:Y:S02]  /*0a90*/  LDC R9, c[0x0][0x64c] ;  /* 0x00019300ff097b82 */ /* 0x000ee40000000800 */
[----:B---3--:R-:W-:-:S05]  /*0aa0*/  IADD3 R9, P0, R32, R9, RZ ;  /* 0x0000000920097210 */ /* 0x008fca0007f1e0ff */
        /* <DEDUP_REMOVED lines=8> */
.L_x_6:
[----:B-1----:R-:W-:Y:S01]  /*0b30*/  SHF.R.U64 R4, R4, R15, R5 ;  /* 0x0000000f04047219 */ /* 0x002fe20000001205 */
[----:B--2---:R-:W-:Y:S01]  /*0b40*/  VIADD R5, R24, 0xffffffff ;  /* 0xffffffff18057836 */ /* 0x004fe20000000000 */
[----:B------:R-:W-:Y:S01]  /*0b50*/  LOP3.LUT R11, R30, R11, RZ, 0xc0, !PT ;  /* 0x0000000b1e0b7212 */ /* 0x000fe200078ec0ff */
[----:B------:R-:W-:Y:S02]  /*0b60*/  IMAD.MOV R12, RZ, RZ, -R12 ;  /* 0x000000ffff0c7224 */ /* 0x000fe400078e0a0c */
[----:B------:R-:W-:Y:S02]  /*0b70*/  IMAD.MOV R6, RZ, RZ, -R4 ;  /* 0x000000ffff067224 */ /* 0x000fe400078e0a04 */
[----:B------:R-:W-:Y:S01]  /*0b80*/  IMAD R11, R10, R4, R11 ;  /* 0x000000040a0b7224 */ /* 0x000fe200078e020b */
[----:B------:R-:W-:Y:S01]  /*0b90*/  LOP3.LUT R4, R20, R5, RZ, 0xc0, !PT ;  /* 0x0000000514047212 */ /* 0x000fe200078ec0ff */
[----:B------:R-:W-:Y:S02]  /*0ba0*/  @P3 IMAD R0, R14, R12, R3 ;  /* 0x0000000c0e003224 */ /* 0x000fe400078e0203 */
[----:B0-----:R-:W-:-:S02]  /*0bb0*/  IMAD R3, R6, R21, R32 ;  /* 0x0000001506037224 */ /* 0x001fc400078e0220 */
[----:B------:R-:W-:Y:S02]  /*0bc0*/  IMAD R155, R11, R155, R0 ;  /* 0x0000009b0b9b7224 */ /* 0x000fe400078e0200 */
[----:B------:R-:W-:Y:S02]  /*0bd0*/  IMAD R4, R3, R24, R4 ;  /* 0x0000001803047224 */ /* 0x000fe400078e0204 */
[----:B------:R-:W-:-:S03]  /*0be0*/  IMAD.MOV.U32 R0, RZ, RZ, 0x1 ;  /* 0x00000001ff007424 */ /* 0x000fc600078e00ff */
[----:B------:R-:W-:Y:S02]  /*0bf0*/  SEL R156, R4, R155, !P3 ;  /* 0x0000009b049c7207 */ /* 0x000fe40005800000 */
[----:B------:R-:W-:-:S07]  /*0c00*/  SEL R155, R155, R4, !P3 ;  /* 0x000000049b9b7207 */ /* 0x000fce0005800000 */
.L_x_4:
[----:B------:R-:W-:-:S08]  /*0c10*/  NOP ;  /* 0x0000000000007918 */ /* 0x000fd00000000000 */
[----:B------:R-:W0:Y:S02]  /*0c20*/  USETMAXREG.TRY_ALLOC.CTAPOOL UP0, 0xe8 ;  /* 0x000000e8000079c8 */ /* 0x000e240008000600 */
[----:B0-----:R-:W-:-:S13]  /*0c30*/  PLOP3.LUT P0, PT, PT, PT, UP0, 0x80, 0x0 ;  /* 0x000000000000781c */ /* 0x001fda0003f0f008 */
[----:B------:R-:W-:Y:S05]  /*0c40*/  @!P0 BRA `(.L_x_4) ;  /* 0xfffffffc00f08947 */ /* 0x000fea000383ffff */
[----:B------:R-:W-:Y:S01]  /*0c50*/  ULDC.64 UR4, c[0x0][0x598] ;  /* 0x0001660000047ab9 */ /* 0x000fe20000000a00 */
[----:B------:R-:W-:Y:S01]  /*0c60*/  ULDC.64 UR36, c[0x0][0x208] ;  /* 0x0000820000247ab9 */ /* 0x000fe20000000a00 */
[----:B------:R-:W-:-:S04]  /*0c70*/  ISETP.NE.U32.AND P0, PT, RZ, UR4, PT ;  /* 0x00000004ff007c0c */ /* 0x000fc8000bf05070 */
[----:B------:R-:W-:-:S13]  /*0c80*/  ISETP.NE.AND.EX P0, PT, RZ, UR5, PT, P0 ;  /* 0x00000005ff007c0c */ /* 0x000fda000bf05300 */
[----:B------:R-:W-:Y:S05]  /*0c90*/  @!P0 BRA `(.L_x_7) ;  /* 0x00000000001c8947 */ /* 0x000fea0003800000 */
[----:B------:R-:W0:Y:S02]  /*0ca0*/  LDC.64 R4, c[0x0][0x598] ;  /* 0x00016600ff047b82 */ /* 0x000e240000000a00 */
[----:B0-----:R-:W2:Y:S02]  /*0cb0*/  LDG.E.64 R4, desc[UR36][R4.64] ;  /* 0x0000002404047981 */ /* 0x001ea4000c1e1b00 */
[----:B--2---:R-:W-:-:S04]  /*0cc0*/  ISETP.NE.U32.AND P0, PT, R4, RZ, PT ;  /* 0x000000ff0400720c */ /* 0x004fc80003f05070 */
[----:B------:R-:W-:-:S13]  /*0cd0*/  ISETP.NE.AND.EX P0, PT, R5, RZ, PT, P0 ;  /* 0x000000ff0500720c */ /* 0x000fda0003f05300 */
[----:B------:R-:W-:Y:S05]  /*0ce0*/  @!P0 BRA `(.L_x_7) ;  /* 0x0000000000088947 */ /* 0x000fea0003800000 */
[----:B------:R0:W5:Y:S01]  /*0cf0*/  LD.E R153, desc[UR36][R4.64] ;  /* 0x0000002404997980 */ /* 0x000162000c101900 */
[----:B------:R-:W-:Y:S05]  /*0d00*/  BRA `(.L_x_8) ;  /* 0x0000000000247947 */ /* 0x000fea0003800000 */
.L_x_7:
[----:B------:R-:W-:Y:S02]  /*0d10*/  ULDC.64 UR4, c[0x0][0x588] ;  /* 0x0001620000047ab9 */ /* 0x000fe40000000a00 */
[----:B------:R-:W-:-:S04]  /*0d20*/  ISETP.NE.U32.AND P0, PT, RZ, UR4, PT ;  /* 0x00000004ff007c0c */ /* 0x000fc8000bf05070 */
[----:B------:R-:W-:-:S13]  /*0d30*/  ISETP.NE.AND.EX P0, PT, RZ, UR5, PT, P0 ;  /* 0x00000005ff007c0c */ /* 0x000fda000bf05300 */
[----:B------:R-:W-:Y:S05]  /*0d40*/  @!P0 BRA `(.L_x_9) ;  /* 0x00000000000c8947 */ /* 0x000fea0003800000 */
[----:B------:R-:W0:Y:S02]  /*0d50*/  LDC.64 R4, c[0x0][0x588] ;  /* 0x00016200ff047b82 */ /* 0x000e240000000a00 */
[----:B0-----:R1:W5:Y:S01]  /*0d60*/  LDG.E R153, desc[UR36][R4.64] ;  /* 0x0000002404997981 */ /* 0x001362000c1e1900 */
[----:B------:R-:W-:Y:S05]  /*0d70*/  BRA `(.L_x_8) ;  /* 0x0000000000087947 */ /* 0x000fea0003800000 */
.L_x_9:
[----:B------:R-:W-:Y:S02]  /*0d80*/  ULDC UR4, c[0x0][0x580] ;  /* 0x0001600000047ab9 */ /* 0x000fe40000000800 */
[----:B------:R-:W-:-:S07]  /*0d90*/  IMAD.U32 R153, RZ, RZ, UR4 ;  /* 0x00000004ff997e24 */ /* 0x000fce000f8e00ff */
.L_x_8:
[----:B------:R-:W-:Y:S02]  /*0da0*/  ULDC.64 UR4, c[0x0][0x5a0] ;  /* 0x0001680000047ab9 */ /* 0x000fe40000000a00 */
[----:B------:R-:W-:-:S04]  /*0db0*/  ISETP.NE.U32.AND P0, PT, RZ, UR4, PT ;  /* 0x00000004ff007c0c */ /* 0x000fc8000bf05070 */
[----:B------:R-:W-:-:S13]  /*0dc0*/  ISETP.NE.AND.EX P0, PT, RZ, UR5, PT, P0 ;  /* 0x00000005ff007c0c */ /* 0x000fda000bf05300 */
[----:B------:R-:W-:Y:S05]  /*0dd0*/  @!P0 BRA `(.L_x_10) ;  /* 0x00000000001c8947 */ /* 0x000fea0003800000 */
[----:B01----:R-:W0:Y:S02]  /*0de0*/  LDC.64 R4, c[0x0][0x5a0] ;  /* 0x00016800ff047b82 */ /* 0x003e240000000a00 */
[----:B0-----:R-:W2:Y:S02]  /*0df0*/  LDG.E.64 R4, desc[UR36][R4.64] ;  /* 0x0000002404047981 */ /* 0x001ea4000c1e1b00 */
[----:B--2---:R-:W-:-:S04]  /*0e00*/  ISETP.NE.U32.AND P0, PT, R4, RZ, PT ;  /* 0x000000ff0400720c */ /* 0x004fc80003f05070 */
[----:B------:R-:W-:-:S13]  /*0e10*/  ISETP.NE.AND.EX P0, PT, R5, RZ, PT, P0 ;  /* 0x000000ff0500720c */ /* 0x000fda0003f05300 */
[----:B------:R-:W-:Y:S05]  /*0e20*/  @!P0 BRA `(.L_x_10) ;  /* 0x0000000000088947 */ /* 0x000fea0003800000 */
[----:B------:R0:W5:Y:S01]  /*0e30*/  LD.E R154, desc[UR36][R4.64] ;  /* 0x00000024049a7980 */ /* 0x000162000c101900 */
[----:B------:R-:W-:Y:S05]  /*0e40*/  BRA `(.L_x_11) ;  /* 0x0000000000247947 */ /* 0x000fea0003800000 */
.L_x_10:
[----:B------:R-:W-:Y:S02]  /*0e50*/  ULDC.64 UR4, c[0x0][0x590] ;  /* 0x0001640000047ab9 */ /* 0x000fe40000000a00 */
[----:B------:R-:W-:-:S04]  /*0e60*/  ISETP.NE.U32.AND P0, PT, RZ, UR4, PT ;  /* 0x00000004ff007c0c */ /* 0x000fc8000bf05070 */
[----:B------:R-:W-:-:S13]  /*0e70*/  ISETP.NE.AND.EX P0, PT, RZ, UR5, PT, P0 ;  /* 0x00000005ff007c0c */ /* 0x000fda000bf05300 */
[----:B------:R-:W-:Y:S05]  /*0e80*/  @!P0 BRA `(.L_x_12) ;  /* 0x00000000000c8947 */ /* 0x000fea0003800000 */
[----:B01----:R-:W0:Y:S02]  /*0e90*/  LDC.64 R4, c[0x0][0x590] ;  /* 0x00016400ff047b82 */ /* 0x003e240000000a00 */
[----:B0-----:R1:W5:Y:S01]  /*0ea0*/  LDG.E R154, desc[UR36][R4.64] ;  /* 0x00000024049a7981 */ /* 0x001362000c1e1900 */
[----:B------:R-:W-:Y:S05]  /*0eb0*/  BRA `(.L_x_11) ;  /* 0x0000000000087947 */ /* 0x000fea0003800000 */
.L_x_12:
[----:B------:R-:W-:Y:S02]  /*0ec0*/  ULDC UR4, c[0x0][0x584] ;  /* 0x0001610000047ab9 */ /* 0x000fe40000000800 */
[----:B------:R-:W-:-:S07]  /*0ed0*/  IMAD.U32 R154, RZ, RZ, UR4 ;  /* 0x00000004ff9a7e24 */ /* 0x000fce000f8e00ff */
.L_x_11:
[----:B------:R-:W-:-:S13]  /*0ee0*/  LOP3.LUT P0, RZ, R0, 0xff, RZ, 0xc0, !PT ;  /* 0x000000ff00ff7812 */ /* 0x000fda000780c0ff */
[----:B------:R-:W-:Y:S05]  /*0ef0*/  @!P0 EXIT ;  /* 0x000000000000894d */ /* 0x000fea0003800000 */
[----:B------:R-:W-:Y:S01]  /*0f00*/  ULDC UR4, c[0x0][0x28c] ;  /* 0x0000a30000047ab9 */ /* 0x000fe20000000800 */
[----:B------:R-:W-:Y:S01]  /*0f10*/  LOP3.LUT R158, R19, 0x1, RZ, 0xfc, !PT ;  /* 0x00000001139e7812 */ /* 0x000fe200078efcff */
[----:B------:R-:W-:Y:S01]  /*0f20*/  UIADD3 UR4, UR4, 0x1f, URZ ;  /* 0x0000001f04047890 */ /* 0x000fe2000fffe03f */
[----:B------:R-:W-:Y:S01]  /*0f30*/  UMOV UR38, URZ ;  /* 0x0000003f00267c82 */ /* 0x000fe20008000000 */
[----:B------:R-:W-:Y:S02]  /*0f40*/  UMOV UR39, URZ ;  /* 0x0000003f00277c82 */ /* 0x000fe40008000000 */
[----:B------:R-:W-:-:S04]  /*0f50*/  USHF.R.S32.HI UR5, URZ, 0x1f, UR4 ;  /* 0x0000001f3f057899 */ /* 0x000fc80008011404 */
[----:B------:R-:W-:-:S04]  /*0f60*/  ULEA.HI UR5, UR5, UR4, URZ, 0x5 ;  /* 0x0000000405057291 */ /* 0x000fc8000f8f283f */
[----:B------:R-:W-:-:S12]  /*0f70*/  USHF.R.S32.HI UR40, URZ, 0x5, UR5 ;  /* 0x000000053f287899 */ /* 0x000fd80008011405 */
.L_x_254:
[----:B------:R-:W-:Y:S01]  /*0f80*/  LOP3.LUT R0, R18, 0x80, RZ, 0xc0, !PT ;  /* 0x0000008012007812 */ /* 0x000fe200078ec0ff */
[----:B--2---:R-:W2:Y:S01]  /*0f90*/  S2UR UR6, SR_CgaCtaId ;  /* 0x00000000000679c3 */ /* 0x004ea20000008800 */
[----:B------:R-:W-:Y:S02]  /*0fa0*/  UMOV UR41, 0x400 ;  /* 0x0000040000297882 */ /* 0x000fe40000000000 */
[----:B------:R-:W-:-:S06]  /*0fb0*/  SHF.R.U32.HI R0, RZ, 0x7, R0 ;  /* 0x00000007ff007819 */ /* 0x000fcc0000011600 */
[----:B---3--:R-:W3:Y:S01]  /*0fc0*/  SHFL.IDX PT, R0, R0, RZ, 0x1f ;  /* 0x00001fff00007589 */ /* 0x008ee200000e0000 */
[----:B--2---:R-:W-:Y:S01]  /*0fd0*/  ULEA UR41, UR6, UR41, 0x18 ;  /* 0x0000002906297291 */ /* 0x004fe2000f8ec03f */
[----:B---3--:R-:W-:-:S13]  /*0fe0*/  R2UR UR4, R0 ;  /* 0x00000000000472ca */ /* 0x008fda00000e0000 */
[----:B------:R-:W-:-:S04]  /*0ff0*/  ULEA.HI UR5, UR4, UR4, URZ, 0x1 ;  /* 0x0000000404057291 */ /* 0x000fc8000f8f083f */
[----:B------:R-:W-:-:S04]  /*1000*/  ULOP3.LUT UR5, UR5, 0xffffe, URZ, 0xc0, !UPT ;  /* 0x000ffffe05057892 */ /* 0x000fc8000f8ec03f */
[----:B------:R-:W-:-:S03]  /*1010*/  UIADD3 UR5, UR4, -UR5, URZ ;  /* 0x8000000504057290 */ /* 0x000fc6000fffe03f */
[----:B------:R-:W-:Y:S01]  /*1020*/  ULDC UR4, c[0x0][0x28c] ;  /* 0x0000a30000047ab9 */ /* 0x000fe20000000800 */
[----:B------:R-:W-:Y:S01]  /*1030*/  ULEA UR5, UR5, UR41, 0xc ;  /* 0x0000002905057291 */ /* 0x000fe2000f8e603f */
[----:B------:R-:W-:-:S03]  /*1040*/  ISETP.LT.AND P0, PT, RZ, UR4, PT ;  /* 0x00000004ff007c0c */ /* 0x000fc6000bf01270 */
[----:B------:R-:W-:-:S04]  /*1050*/  UIADD3 UR5, UR5, 0x180, URZ ;  /* 0x0000018005057890 */ /* 0x000fc8000fffe03f */
[----:B------:R-:W-:-:S04]  /*1060*/  USHF.R.U32.HI UR5, URZ, 0x4, UR5 ;  /* 0x000000043f057899 */ /* 0x000fc80008011605 */
[----:B------:R-:W-:Y:S02]  /*1070*/  ULOP3.LUT UR42, UR5, 0x3fff, URZ, 0xc0, !UPT ;  /* 0x00003fff052a7892 */ /* 0x000fe4000f8ec03f */
[----:B-1--45:R-:W-:Y:S10]  /*1080*/  @P0 BRA `(.L_x_13) ;  /* 0x0000000000400947 */ /* 0x032ff40003800000 */
[----:B------:R-:W-:Y:S01]  /*1090*/  MOV R0, 0x0 ;  /* 0x0000000000007802 */ /* 0x000fe20000000f00 */
[----:B------:R-:W-:Y:S01]  /*10a0*/  ULDC.64 UR4, c[0x4][0x68] ;  /* 0x01001a0000047ab9 */ /* 0x000fe20000000a00 */
[----:B------:R-:W-:Y:S01]  /*10b0*/  ULDC.64 UR6, c[0x4][0x8] ;  /* 0x0100020000067ab9 */ /* 0x000fe20000000a00 */
[----:B01----:R-:W-:Y:S01]  /*10c0*/  IMAD.U32 R4, RZ, RZ, UR4 ;  /* 0x00000004ff047e24 */ /* 0x003fe2000f8e00ff */
[----:B------:R0:W1:Y:S01]  /*10d0*/  LDC.64 R14, c[0x4][R0] ;  /* 0x01000000000e7b82 */ /* 0x0000620000000a00 */
[----:B------:R-:W-:Y:S01]  /*10e0*/  IMAD.U32 R5, RZ, RZ, UR5 ;  /* 0x00000005ff057e24 */ /* 0x000fe2000f8e00ff */
[----:B------:R-:W-:Y:S01]  /*10f0*/  ULDC.64 UR4, c[0x4][0x70] ;  /* 0x01001c0000047ab9 */ /* 0x000fe20000000a00 */
[----:B------:R-:W-:Y:S02]  /*1100*/  IMAD.U32 R10, RZ, RZ, UR6 ;  /* 0x00000006ff0a7e24 */ /* 0x000fe4000f8e00ff */
[----:B------:R-:W-:Y:S02]  /*1110*/  IMAD.U32 R6, RZ, RZ, UR4 ;  /* 0x00000004ff067e24 */ /* 0x000fe4000f8e00ff */
[----:B------:R-:W-:-:S02]  /*1120*/  IMAD.U32 R7, RZ, RZ, UR5 ;  /* 0x00000005ff077e24 */ /* 0x000fc4000f8e00ff */
[----:B------:R-:W-:Y:S02]  /*1130*/  IMAD.U32 R11, RZ, RZ, UR7 ;  /* 0x00000007ff0b7e24 */ /* 0x000fe4000f8e00ff */
[----:B------:R-:W-:Y:S02]  /*1140*/  IMAD.MOV.U32 R8, RZ, RZ, 0x1e1 ;  /* 0x000001e1ff087424 */ /* 0x000fe400078e00ff */
[----:B------:R-:W-:Y:S02]  /*1150*/  IMAD.MOV.U32 R12, RZ, RZ, 0x1 ;  /* 0x00000001ff0c7424 */ /* 0x000fe400078e00ff */
[----:B0-----:R-:W-:-:S07]  /*1160*/  IMAD.MOV.U32 R13, RZ, RZ, RZ ;  /* 0x000000ffff0d7224 */ /* 0x001fce00078e00ff */
[----:B------:R-:W-:-:S07]  /*1170*/  LEPC R20, `(.L_x_13) ;  /* 0x000000001014794e */ /* 0x000fce0000000000 */
[----:B-1---5:R-:W-:Y:S05]  /*1180*/  CALL.ABS.NOINC R14 ;  /* 0x000000000e007343 */ /* 0x022fea0003c00000 */
.L_x_13:
[----:B------:R-:W-:-:S13]  /*1190*/  ISETP.NE.AND P0, PT, R158, 0x3, PT ;  /* 0x000000039e00780c */ /* 0x000fda0003f05270 */
[----:B------:R-:W-:Y:S05]  /*11a0*/  @!P0 BRA `(.L_x_14) ;  /* 0x0000000000048947 */ /* 0x000fea0003800000 */
[----:B------:R-:W-:Y:S01]  /*11b0*/  BPT.TRAP 0x1 ;  /* 0x000000040000795c */ /* 0x000fe20000300000 */
.L_x_14:
[----:B------:R-:W-:Y:S02]  /*11c0*/  IMAD.U32 R3, RZ, RZ, UR39 ;  /* 0x00000027ff037e24 */ /* 0x000fe4000f8e00ff */
[----:B------:R-:W-:-:S03]  /*11d0*/  IMAD.U32 R0, RZ, RZ, UR38 ;  /* 0x00000026ff007e24 */ /* 0x000fc6000f8e00ff */
[----:B------:R-:W-:Y:S02]  /*11e0*/  LEA R3, R3, UR41, 0x3 ;  /* 0x0000002903037c11 */ /* 0x000fe4000f8e18ff */
[----:B------:R-:W-:-:S04]  /*11f0*/  SHF.L.U32 R0, R0, 0x1f, RZ ;  /* 0x0000001f00007819 */ /* 0x000fc800000006ff */
[----:B------:R2:W3:Y:S01]  /*1200*/  SYNCS.PHASECHK.TRANS64.TRYWAIT P1, [R3+URZ], R0 ;  /* 0x00000000030075a7 */ /* 0x0004e2000802017f */
[----:B------:R-:W-:Y:S05]  /*1210*/  @!P0 BRA `(.L_x_15) ;  /* 0x0000000000048947 */ /* 0x000fea0003800000 */
[----:B------:R-:W-:Y:S01]  /*1220*/  BPT.TRAP 0x1 ;  /* 0x000000040000795c */ /* 0x000fe20000300000 */
.L_x_15:
[----:B---3--:R-:W-:Y:S05]  /*1230*/  @P1 BRA `(.L_x_16) ;  /* 0x0000000000081947 */ /* 0x008fea0003800000 */
[----:B------:R-:W3:Y:S02]  /*1240*/  SYNCS.PHASECHK.TRANS64.TRYWAIT P1, [R3+URZ], R0 ;  /* 0x00000000030075a7 */ /* 0x000ee4000802017f */
[----:B---3--:R-:W-:Y:S05]  /*1250*/  @!P1 BRA `(.L_x_17) ;  /* 0x000000d0002c9947 */ /* 0x008fea0003800000 */
.L_x_16:
[----:B------:R-:W-:-:S04]  /*1260*/  UISETP.LT.AND UP0, UPT, UR40, 0x1, UPT ;  /* 0x000000012800788c */ /* 0x000fc8000bf01270 */
[----:B------:R-:W-:-:S06]  /*1270*/  USEL UR4, UR40, 0x1, UP0 ;  /* 0x0000000128047887 */ /* 0x000fcc0008000000 */
[----:B--23--:R-:W-:Y:S01]  /*1280*/  IMAD.U32 R0, RZ, RZ, UR4 ;  /* 0x00000004ff007e24 */ /* 0x00cfe2000f8e00ff */
[----:B------:R-:W-:Y:S05]  /*1290*/  WARPSYNC.ALL ;  /* 0x0000000000007948 */ /* 0x000fea0003800000 */
[----:B------:R-:W-:-:S04]  /*12a0*/  IADD3 R0, -R0, UR40, RZ ;  /* 0x0000002800007c10 */ /* 0x000fc8000fffe1ff */
[----:B------:R-:W-:Y:S01]  /*12b0*/  ISETP.GE.AND P1, PT, R0, 0x1, PT ;  /* 0x000000010000780c */ /* 0x000fe20003f26270 */
[----:B------:R-:W-:Y:S01]  /*12c0*/  UIADD3 UR4, UR41, 0x30180, URZ ;  /* 0x0003018029047890 */ /* 0x000fe2000fffe03f */
[----:B------:R-:W-:Y:S01]  /*12d0*/  WARPGROUP.ARRIVE ;  /* 0x00000000000079c5 */ /* 0x000fe20000000000 */
[----:B------:R-:W-:Y:S01]  /*12e0*/  UMOV UR9, 0x80000020 ;  /* 0x8000002000097882 */ /* 0x000fe20000000000 */
[----:B------:R-:W-:Y:S01]  /*12f0*/  UMOV UR11, 0x80000020 ;  /* 0x80000020000b7882 */ /* 0x000fe20000000000 */
[----:B------:R-:W-:-:S04]  /*1300*/  USHF.R.U32.HI UR4, URZ, 0x4, UR4 ;  /* 0x000000043f047899 */ /* 0x000fc80008011604 */
[----:B------:R-:W-:Y:S02]  /*1310*/  ULOP3.LUT UR5, UR4, 0x3fff, URZ, 0xc0, !UPT ;  /* 0x00003fff04057892 */ /* 0x000fe4000f8ec03f */
[----:B------:R-:W-:Y:S02]  /*1320*/  ULOP3.LUT UR4, UR42, 0x10000, URZ, 0xfc, !UPT ;  /* 0x000100002a047892 */ /* 0x000fe4000f8efc3f */
[----:B------:R-:W-:Y:S02]  /*1330*/  ULOP3.LUT UR5, UR5, 0x10000, URZ, 0xfc, !UPT ;  /* 0x0001000005057892 */ /* 0x000fe4000f8efc3f */
[----:B------:R-:W-:Y:S02]  /*1340*/  ULEA UR6, UR39, UR4, 0xb ;  /* 0x0000000427067291 */ /* 0x000fe4000f8e583f */
[----:B------:R-:W-:Y:S02]  /*1350*/  ULEA UR7, UR39, UR5, 0x8 ;  /* 0x0000000527077291 */ /* 0x000fe4000f8e403f */
[----:B------:R-:W-:-:S02]  /*1360*/  UIADD3 UR12, UR6, 0x200, URZ ;  /* 0x00000200060c7890 */ /* 0x000fc4000fffe03f */
[----:B------:R-:W-:Y:S02]  /*1370*/  UIADD3 UR13, UR6, 0x400, URZ ;  /* 0x00000400060d7890 */ /* 0x000fe4000fffe03f */
[----:B------:R-:W-:Y:S01]  /*1380*/  UMOV UR8, UR6 ;  /* 0x0000000600087c82 */ /* 0x000fe20008000000 */
[----:B------:R-:W-:Y:S01]  /*1390*/  UMOV UR10, UR7 ;  /* 0x00000007000a7c82 */ /* 0x000fe20008000000 */
[----:B------:R-:W-:Y:S01]  /*13a0*/  UIADD3 UR14, UR6, 0x600, URZ ;  /* 0x00000600060e7890 */ /* 0x000fe2000fffe03f */
[----:B------:R-:W-:Y:S01]  /*13b0*/  HGMMA.64x64x16.F32.BF16 R120, gdesc[UR8], RZ, !UPT, gsb0 ;  /* 0x00e00000087879f0 */ /* 0x000fe2000c0018ff */
[----:B------:R-:W-:Y:S01]  /*13c0*/  UMOV UR8, UR12 ;  /* 0x0000000c00087c82 */ /* 0x000fe20008000000 */
[----:B------:R-:W-:Y:S01]  /*13d0*/  UMOV UR9, 0x80000020 ;  /* 0x8000002000097882 */ /* 0x000fe20000000000 */
[----:B------:R-:W-:Y:S01]  /*13e0*/  UIADD3 UR12, UR6, 0x402, URZ ;  /* 0x00000402060c7890 */ /* 0x000fe2000fffe03f */
[----:B------:R-:W-:Y:S02]  /*13f0*/  WARPGROUP.DEPBAR.LE gsb0, 0x0 ;  /* 0x00008000000079c5 */ /* 0x000fe40000010000 */
[----:B------:R-:W-:-:S06]  /*1400*/  WARPGROUP.ARRIVE ;  /* 0x00000000000079c5 */ /* 0x000fcc0000000000 */
[----:B------:R-:W-:Y:S01]  /*1410*/  HGMMA.64x64x16.F32.BF16 R88, gdesc[UR8], RZ, !UPT, gsb0 ;  /* 0x00e00000085879f0 */ /* 0x000fe2000c0018ff */
[----:B------:R-:W-:Y:S01]  /*1420*/  UMOV UR8, UR13 ;  /* 0x0000000d00087c82 */ /* 0x000fe20008000000 */
[----:B------:R-:W-:Y:S01]  /*1430*/  UMOV UR9, 0x80000020 ;  /* 0x8000002000097882 */ /* 0x000fe20000000000 */
        /* <DEDUP_REMOVED lines=8> */
[----:B------:R-:W-:Y:S02]  /*14c0*/  UIADD3 UR8, UR6, 0x2, URZ ;  /* 0x0000000206087890 */ /* 0x000fe4000fffe03f */
[----:B------:R-:W-:Y:S01]  /*14d0*/  UIADD3 UR10, UR7, 0x2, URZ ;  /* 0x00000002070a7890 */ /* 0x000fe2000fffe03f */
[----:B------:R-:W-:Y:S01]  /*14e0*/  UMOV UR9, 0x80000020 ;  /* 0x8000002000097882 */ /* 0x000fe20000000000 */
[----:B------:R-:W-:Y:S01]  /*14f0*/  UMOV UR11, 0x80000020 ;  /* 0x80000020000b7882 */ /* 0x000fe20000000000 */
[----:B------:R-:W-:Y:S02]  /*1500*/  UIADD3 UR7, UR6, 0x202, URZ ;  /* 0x0000020206077890 */ /* 0x000fe4000fffe03f */
[----:B------:R-:W-:Y:S01]  /*1510*/  UIADD3 UR6, UR6, 0x602, URZ ;  /* 0x0000060206067890 */ /* 0x000fe2000fffe03f */
[----:B------:R-:W-:Y:S02]  /*1520*/  WARPGROUP.DEPBAR.LE gsb0, 0x0 ;  /* 0x00008000000079c5 */ /* 0x000fe40000010000 */
[----:B------:R-:W-:-:S06]  /*1530*/  WARPGROUP.ARRIVE ;  /* 0x00000000000079c5 */ /* 0x000fcc0000000000 */
[----:B------:R-:W-:Y:S01]  /*1540*/  HGMMA.64x64x16.F32.BF16 R120, gdesc[UR8], R120, gsb0 ;  /* 0x00e00000087879f0 */ /* 0x000fe20008001878 */
[----:B------:R-:W-:Y:S01]  /*1550*/  UMOV UR8, UR7 ;  /* 0x0000000700087c82 */ /* 0x000fe20008000000 */
[----:B------:R-:W-:Y:S01]  /*1560*/  UMOV UR9, 0x80000020 ;  /* 0x8000002000097882 */ /* 0x000fe20000000000 */
        /* <DEDUP_REMOVED lines=12> */
[----:B------:R-:W-:Y:S03]  /*1630*/  HGMMA.64x64x16.F32.BF16 R24, gdesc[UR8], R24, gsb0 ;  /* 0x00e00000081879f0 */ /* 0x000fe60008001818 */
[----:B------:R-:W-:Y:S02]  /*1640*/  WARPGROUP.DEPBAR.LE gsb0, 0x0 ;  /* 0x00008000000079c5 */ /* 0x000fe40000010000 */
[----:B------:R-:W-:Y:S05]  /*1650*/  @!P1 BRA `(.L_x_18) ;  /* 0x0000000400689947 */ /* 0x000fea0003800000 */
[----:B------:R-:W-:Y:S01]  /*1660*/  UIADD3 UR6, UR39, 0x1, URZ ;  /* 0x0000000127067890 */ /* 0x000fe2000fffe03f */
[----:B------:R-:W-:-:S03]  /*1670*/  IMAD.MOV.U32 R3, RZ, RZ, R0 ;  /* 0x000000ffff037224 */ /* 0x000fc600078e0000 */
[----:B------:R-:W-:-:S04]  /*1680*/  UISETP.NE.AND UP0, UPT, UR6, 0x6, UPT ;  /* 0x000000060600788c */ /* 0x000fc8000bf05270 */
[----:B------:R-:W-:Y:S02]  /*1690*/  USEL UR7, URZ, 0x1, UP0 ;  /* 0x000000013f077887 */ /* 0x000fe40008000000 */
[----:B------:R-:W-:Y:S02]  /*16a0*/  USEL UR6, UR6, URZ, UP0 ;  /* 0x0000003f06067287 */ /* 0x000fe40008000000 */
[----:B------:R-:W-:-:S06]  /*16b0*/  ULOP3.LUT UR7, UR38, UR7, URZ, 0x3c, !UPT ;  /* 0x0000000726077292 */ /* 0x000fcc000f8e3c3f */
[----:B------:R-:W-:Y:S01]  /*16c0*/  IMAD.U32 R6, RZ, RZ, UR7 ;  /* 0x00000007ff067e24 */ /* 0x000fe2000f8e00ff */
[----:B------:R-:W-:-:S06]  /*16d0*/  UMOV UR7, UR39 ;  /* 0x0000002700077c82 */ /* 0x000fcc0008000000 */
.L_x_25:
[----:B------:R-:W-:Y:S05]  /*16e0*/  @!P0 BRA `(.L_x_19) ;  /* 0x0000000000048947 */ /* 0x000fea0003800000 */
[----:B------:R-:W-:Y:S01]  /*16f0*/  BPT.TRAP 0x1 ;  /* 0x000000040000795c */ /* 0x000fe20000300000 */
.L_x_19:
[----:B------:R-:W-:Y:S01]  /*1700*/  ULEA UR8, UR6, UR41, 0x3 ;  /* 0x0000002906087291 */ /* 0x000fe2000f8e183f */
[----:B01----:R-:W-:-:S08]  /*1710*/  SHF.L.U32 R4, R6, 0x1f, RZ ;  /* 0x0000001f06047819 */ /* 0x003fd000000006ff */
[----:B------:R0:W1:Y:S01]  /*1720*/  SYNCS.PHASECHK.TRANS64.TRYWAIT P1, [UR8], R4 ;  /* 0x00000004ff0075a7 */ /* 0x0000620008020148 */
[----:B------:R-:W-:Y:S05]  /*1730*/  @!P0 BRA `(.L_x_20) ;  /* 0x0000000000048947 */ /* 0x000fea0003800000 */
[----:B------:R-:W-:Y:S01]  /*1740*/  BPT.TRAP 0x1 ;  /* 0x000000040000795c */ /* 0x000fe20000300000 */
.L_x_20:
[----:B-1----:R-:W-:Y:S05]  /*1750*/  @P1 BRA `(.L_x_21) ;  /* 0x0000000000081947 */ /* 0x002fea0003800000 */
[----:B------:R-:W1:Y:S02]  /*1760*/  SYNCS.PHASECHK.TRANS64.TRYWAIT P1, [UR8], R4 ;  /* 0x00000004ff0075a7 */ /* 0x000e640008020148 */
[----:B-1----:R-:W-:Y:S05]  /*1770*/  @!P1 BRA `(.L_x_22) ;  /* 0x000000c800f89947 */ /* 0x002fea0003800000 */
.L_x_21:
[----:B------:R-:W-:Y:S01]  /*1780*/  ULEA UR12, UR6, UR4, 0xb ;  /* 0x00000004060c7291 */ /* 0x000fe2000f8e583f */
[----:B------:R-:W-:Y:S01]  /*1790*/  WARPGROUP.ARRIVE ;  /* 0x00000000000079c5 */ /* 0x000fe20000000000 */
[----:B------:R-:W-:Y:S01]  /*17a0*/  ULEA UR13, UR6, UR5, 0x8 ;  /* 0x00000005060d7291 */ /* 0x000fe2000f8e403f */
[----:B------:R-:W-:Y:S01]  /*17b0*/  UMOV UR9, 0x80000020 ;  /* 0x8000002000097882 */ /* 0x000fe20000000000 */
[----:B------:R-:W-:Y:S01]  /*17c0*/  UMOV UR11, 0x80000020 ;  /* 0x80000020000b7882 */ /* 0x000fe20000000000 */
[----:B------:R-:W-:Y:S02]  /*17d0*/  UIADD3 UR14, UR12, 0x200, URZ ;  /* 0x000002000c0e7890 */ /* 0x000fe4000fffe03f */
[----:B------:R-:W-:Y:S02]  /*17e0*/  UMOV UR8, UR12 ;  /* 0x0000000c00087c82 */ /* 0x000fe40008000000 */
[----:B------:R-:W-:Y:S01]  /*17f0*/  UMOV UR10, UR13 ;  /* 0x0000000d000a7c82 */ /* 0x000fe20008000000 */
[----:B------:R-:W-:Y:S01]  /*1800*/  UIADD3 UR15, UR12, 0x400, URZ ;  /* 0x000004000c0f7890 */ /* 0x000fe2000fffe03f */
[----:B------:R-:W-:Y:S01]  /*1810*/  HGMMA.64x64x16.F32.BF16 R120, gdesc[UR8], R120, gsb0 ;  /* 0x00e00000087879f0 */ /* 0x000fe20008001878 */
[----:B------:R-:W-:Y:S01]  /*1820*/  UMOV UR9, 0x80000020 ;  /* 0x8000002000097882 */ /* 0x000fe20000000000 */
[----:B------:R-:W-:Y:S01]  /*1830*/  UMOV UR8, UR14 ;  /* 0x0000000e00087c82 */ /* 0x000fe20008000000 */
[----:B------:R-:W-:-:S02]  /*1840*/  UIADD3 UR16, UR12, 0x600, URZ ;  /* 0x000006000c107890 */ /* 0x000fc4000fffe03f */
        /* <DEDUP_REMOVED lines=40> */
[----:B------:R-:W-:Y:S01]  /*1ad0*/  BPT.TRAP 0x1 ;  /* 0x000000040000795c */ /* 0x000fe20000300000 */
.L_x_23:
[----:B------:R-:W-:Y:S01]  /*1ae0*/  ULEA UR8, UR7, UR41, 0x3 ;  /* 0x0000002907087291 */ /* 0x000fe2000f8e183f */
[----:B------:R-:W-:-:S03]  /*1af0*/  ISETP.GT.U32.AND P1, PT, R19, 0x1, PT ;  /* 0x000000011300780c */ /* 0x000fc60003f24070 */
[----:B------:R-:W-:-:S04]  /*1b00*/  UIADD3 UR8, UR8, 0x30, URZ ;  /* 0x0000003008087890 */ /* 0x000fc8000fffe03f */
[----:B------:R-:W-:-:S09]  /*1b10*/  UPRMT UR8, URZ, 0x654, UR8 ;  /* 0x000006543f087896 */ /* 0x000fd20008000008 */
[----:B------:R-:W-:Y:S01]  /*1b20*/  SYNCS.ARRIVE.TRANS64.RED.A1T0 RZ, [UR8], RZ ;  /* 0x000000ffffff79a7 */ /* 0x000fe20008100408 */
[----:B------:R-:W-:Y:S05]  /*1b30*/  @P1 BRA `(.L_x_24) ;  /* 0x0000000000041947 */ /* 0x000fea0003800000 */
[----:B------:R-:W-:Y:S01]  /*1b40*/  BPT.TRAP 0x1 ;  /* 0x000000040000795c */ /* 0x000fe20000300000 */
.L_x_24:
[----:B------:R-:W-:Y:S01]  /*1b50*/  UIADD3 UR6, UR6, 0x1, URZ ;  /* 0x0000000106067890 */ /* 0x000fe2000fffe03f */
[C---:B------:R-:W-:Y:S01]  /*1b60*/  ISETP.GT.AND P1, PT, R3.reuse, 0x1, PT ;  /* 0x000000010300780c */ /* 0x040fe20003f24270 */
[----:B------:R-:W-:Y:S01]  /*1b70*/  UIADD3 UR7, UR7, 0x1, URZ ;  /* 0x0000000107077890 */ /* 0x000fe2000fffe03f */
[----:B------:R-:W-:Y:S01]  /*1b80*/  VIADD R3, R3, 0xffffffff ;  /* 0xffffffff03037836 */ /* 0x000fe20000000000 */
[----:B------:R-:W-:Y:S02]  /*1b90*/  UISETP.NE.AND UP0, UPT, UR6, 0x6, UPT ;  /* 0x000000060600788c */ /* 0x000fe4000bf05270 */
[----:B------:R-:W-:Y:S02]  /*1ba0*/  UISETP.NE.AND UP1, UPT, UR7, 0x6, UPT ;  /* 0x000000060700788c */ /* 0x000fe4000bf25270 */
[----:B------:R-:W-:Y:S02]  /*1bb0*/  USEL UR8, URZ, 0x1, UP0 ;  /* 0x000000013f087887 */ /* 0x000fe40008000000 */
[----:B------:R-:W-:-:S02]  /*1bc0*/  USEL UR6, UR6, URZ, UP0 ;  /* 0x0000003f06067287 */ /* 0x000fc40008000000 */
[----:B------:R-:W-:Y:S02]  /*1bd0*/  USEL UR7, UR7, URZ, UP1 ;  /* 0x0000003f07077287 */ /* 0x000fe40008800000 */
[----:B------:R-:W-:Y:S01]  /*1be0*/  LOP3.LUT R6, R6, UR8, RZ, 0x3c, !PT ;  /* 0x0000000806067c12 */ /* 0x000fe2000f8e3cff */
[----:B------:R-:W-:Y:S09]  /*1bf0*/  @P1 BRA `(.L_x_25) ;  /* 0xfffffff800b81947 */ /* 0x000ff2000383ffff */
.L_x_18:
[----:B------:R-:W2:Y:S02]  /*1c00*/  LDC R3, c[0x0][0x28c] ;  /* 0x0000a300ff037b82 */ /* 0x000ea40000000800 */
[----:B--2---:R-:W-:-:S13]  /*1c10*/  ISETP.GE.AND P1, PT, R3, 0x1, PT ;  /* 0x000000010300780c */ /* 0x004fda0003f26270 */
[----:B------:R-:W-:Y:S05]  /*1c20*/  @!P1 BRA `(.L_x_26) ;  /* 0x0000000000349947 */ /* 0x000fea0003800000 */
[----:B------:R-:W-:Y:S05]  /*1c30*/  @!P0 BRA `(.L_x_27) ;  /* 0x0000000000048947 */ /* 0x000fea0003800000 */
[----:B------:R-:W-:Y:S01]  /*1c40*/  BPT.TRAP 0x1 ;  /* 0x000000040000795c */ /* 0x000fe20000300000 */
.L_x_27:
[----:B------:R-:W-:Y:S01]  /*1c50*/  VIADD R0, R0, UR39 ;  /* 0x0000002700007c36 */ /* 0x000fe20008000000 */
[----:B------:R-:W-:-:S03]  /*1c60*/  ISETP.GT.U32.AND P0, PT, R19, 0x1, PT ;  /* 0x000000011300780c */ /* 0x000fc60003f04070 */
[----:B01----:R-:W-:-:S05]  /*1c70*/  IMAD.WIDE.U32 R4, R0, -0x55555555, RZ ;  /* 0xaaaaaaab00047825 */ /* 0x003fca00078e00ff */
[----:B------:R-:W-:-:S05]  /*1c80*/  SHF.R.U32.HI R5, RZ, 0x2, R5 ;  /* 0x00000002ff057819 */ /* 0x000fca0000011605 */
[----:B------:R-:W-:-:S05]  /*1c90*/  IMAD R0, R5, -0x6, R0 ;  /* 0xfffffffa05007824 */ /* 0x000fca00078e0200 */
[----:B------:R-:W-:-:S05]  /*1ca0*/  LEA R0, R0, UR41, 0x3 ;  /* 0x0000002900007c11 */ /* 0x000fca000f8e18ff */
[----:B------:R-:W-:-:S05]  /*1cb0*/  VIADD R0, R0, 0x30 ;  /* 0x0000003000007836 */ /* 0x000fca0000000000 */
[----:B------:R-:W-:-:S04]  /*1cc0*/  PRMT R0, RZ, 0x654, R0 ;  /* 0x00000654ff007816 */ /* 0x000fc80000000000 */
[----:B------:R2:W-:Y:S01]  /*1cd0*/  SYNCS.ARRIVE.TRANS64.RED.A1T0 RZ, [R0+URZ], RZ ;  /* 0x000000ff00ff79a7 */ /* 0x0005e2000810043f */
[----:B------:R-:W-:Y:S05]  /*1ce0*/  @P0 BRA `(.L_x_26) ;  /* 0x0000000000040947 */ /* 0x000fea0003800000 */
[----:B------:R-:W-:Y:S01]  /*1cf0*/  BPT.TRAP 0x1 ;  /* 0x000000040000795c */ /* 0x000fe20000300000 */
.L_x_26:
[----:B------:R-:W3:Y:S01]  /*1d00*/  LDC R6, c[0x0][0x288] ;  /* 0x0000a200ff067b82 */ /* 0x000ee20000000800 */
[----:B--2---:R-:W-:Y:S01]  /*1d10*/  LOP3.LUT R0, R22, 0x1, RZ, 0xc0, !PT ;  /* 0x0000000116007812 */ /* 0x004fe200078ec0ff */
[----:B------:R-:W-:Y:S01]  /*1d20*/  IMAD.SHL.U32 R9, R156, 0x40, RZ ;  /* 0x000000409c097824 */ /* 0x000fe200078e00ff */
[----:B------:R-:W-:Y:S01]  /*1d30*/  SHF.R.U32.HI R3, RZ, 0x2, R18 ;  /* 0x00000002ff037819 */ /* 0x000fe20000011612 */
[----:B------:R-:W-:Y:S01]  /*1d40*/  UIADD3 UR39, UR40, UR39, URZ ;  /* 0x0000002728277290 */ /* 0x000fe2000fffe03f */
[----:B01----:R-:W-:Y:S01]  /*1d50*/  LOP3.LUT R4, R18, 0x60, RZ, 0xc0, !PT ;  /* 0x0000006012047812 */ /* 0x003fe200078ec0ff */
[----:B------:R-:W-:Y:S01]  /*1d60*/  IMAD.SHL.U32 R10, R0, 0x40, RZ ;  /* 0x00000040000a7824 */ /* 0x000fe200078e00ff */
[----:B------:R-:W-:Y:S01]  /*1d70*/  LOP3.LUT R3, R3, 0x7, RZ, 0xc0, !PT ;  /* 0x0000000703037812 */ /* 0x000fe200078ec0ff */
[----:B------:R-:W-:Y:S01]  /*1d80*/  IMAD.SHL.U32 R13, R155, 0x200, RZ ;  /* 0x000002009b0d7824 */ /* 0x000fe200078e00ff */
[----:B------:R-:W-:Y:S01]  /*1d90*/  SHF.R.U32.HI R8, RZ, 0x1, R4 ;  /* 0x00000001ff087819 */ /* 0x000fe20000011604 */
[----:B------:R-:W-:Y:S01]  /*1da0*/  UISETP.GT.U32.AND UP0, UPT, UR39, 0x5, UPT ;  /* 0x000000052700788c */ /* 0x000fe2000bf04070 */
[----:B------:R-:W-:Y:S01]  /*1db0*/  LOP3.LUT R4, R18, 0x3, RZ, 0xc0, !PT ;  /* 0x0000000312047812 */ /* 0x000fe200078ec0ff */
[----:B------:R-:W-:Y:S01]  /*1dc0*/  ULDC UR7, c[0x0][0x284] ;  /* 0x0000a10000077ab9 */ /* 0x000fe20000000800 */
[--C-:B------:R-:W-:Y:S01]  /*1dd0*/  IADD3 R5, RZ, -R8, -R3.reuse ;  /* 0x80000008ff057210 */ /* 0x100fe20007ffe803 */
[----:B------:R-:W-:Y:S01]  /*1de0*/  UISETP.LT.U32.AND UP0, UPT, UR40, 0x6, UP0 ;  /* 0x000000062800788c */ /* 0x000fe20008701070 */
[----:B------:R-:W-:Y:S01]  /*1df0*/  LOP3.LUT R3, R10, 0x40, R3, 0xe2, !PT ;  /* 0x000000400a037812 */ /* 0x000fe200078ee203 */
[----:B------:R-:W-:Y:S01]  /*1e00*/  IMAD.SHL.U32 R10, R18, 0x2, RZ ;  /* 0x00000002120a7824 */ /* 0x000fe200078e00ff */
[----:B------:R-:W-:Y:S01]  /*1e10*/  UISETP.GE.U32.AND UP1, UPT, UR40, 0x6, UPT ;  /* 0x000000062800788c */ /* 0x000fe2000bf26070 */
[----:B------:R-:W-:Y:S01]  /*1e20*/  SHF.R.S32.HI R159, RZ, 0x1f, R23 ;  /* 0x0000001fff9f7819 */ /* 0x000fe20000011417 */
[----:B------:R-:W-:Y:S01]  /*1e30*/  ULDC.64 UR8, c[0x0][0x5d0] ;  /* 0x0001740000087ab9 */ /* 0x000fe20000000a00 */
[----:B------:R-:W-:Y:S01]  /*1e40*/  UIMAD.WIDE.U32 UR4, UR39, -0x55555555, URZ ;  /* 0xaaaaaaab270478a5 */ /* 0x000fe2000f8e003f */
[C---:B------:R-:W-:Y:S01]  /*1e50*/  LOP3.LUT R10, R9.reuse, 0x6, R10, 0xf8, !PT ;  /* 0x00000006090a7812 */ /* 0x040fe200078ef80a */
[----:B------:R-:W-:Y:S01]  /*1e60*/  USEL UR6, URZ, 0x1, !UP0 ;  /* 0x000000013f067887 */ /* 0x000fe2000c000000 */
[----:B------:R-:W-:Y:S01]  /*1e70*/  IMAD R0, R0, -0x40, R5 ;  /* 0xffffffc000007824 */ /* 0x000fe200078e0205 */
[----:B---3--:R-:W-:Y:S01]  /*1e80*/  ISETP.GE.AND P0, PT, R9, R6, PT ;  /* 0x000000060900720c */ /* 0x008fe20003f06270 */
[----:B------:R-:W-:Y:S01]  /*1e90*/  IMAD R14, R4, -0x2, R6 ;  /* 0xfffffffe040e7824 */ /* 0x000fe200078e0206 */
[----:B------:R-:W-:Y:S01]  /*1ea0*/  SHF.R.S32.HI R11, RZ, 0x1f, R10 ;  /* 0x0000001fff0b7819 */ /* 0x000fe2000001140a */
[----:B------:R-:W-:Y:S01]  /*1eb0*/  IMAD R4, R159, UR8, RZ ;  /* 0x000000089f047c24 */ /* 0x000fe2000f8e02ff */
[----:B------:R-:W-:Y:S01]  /*1ec0*/  ISETP.GE.OR P0, PT, R13, UR7, P0 ;  /* 0x000000070d007c0c */ /* 0x000fe20008706670 */
[----:B------:R-:W-:Y:S01]  /*1ed0*/  IMAD.WIDE R6, R155, 0x200, RZ ;  /* 0x000002009b067825 */ /* 0x000fe200078e02ff */
[----:B------:R-:W-:-:S02]  /*1ee0*/  USHF.R.U32.HI UR4, URZ, 0x2, UR5 ;  /* 0x000000023f047899 */ /* 0x000fc40008011605 */
[----:B------:R-:W-:Y:S01]  /*1ef0*/  ULOP3.LUT UR38, UR38, UR6, URZ, 0x3c, !UPT ;  /* 0x0000000626267292 */ /* 0x000fe2000f8e3c3f */
[C---:B------:R-:W-:Y:S01]  /*1f00*/  IMAD R15, R23.reuse, UR9, R4 ;  /* 0x00000009170f7c24 */ /* 0x040fe2000f8e0204 */
[----:B------:R-:W-:Y:S01]  /*1f10*/  LOP3.LUT R169, R6, R3, R8, 0xfe, !PT ;  /* 0x0000000306a97212 */ /* 0x000fe200078efe08 */
[----:B------:R-:W-:Y:S01]  /*1f20*/  IMAD.WIDE.U32 R4, R23, UR8, R10 ;  /* 0x0000000817047c25 */ /* 0x000fe2000f8e000a */
[----:B------:R-:W-:Y:S01]  /*1f30*/  UIMAD UR39, UR4, -0x6, UR39 ;  /* 0xfffffffa042778a4 */ /* 0x000fe2000f8e0227 */
[----:B------:R-:W-:Y:S01]  /*1f40*/  IADD3 R3, -R13, UR7, R0 ;  /* 0x000000070d037c10 */ /* 0x000fe2000fffe100 */
[----:B------:R-:W-:Y:S01]  /*1f50*/  @UP1 ULOP3.LUT UR38, UR38, 0x1, UR4, 0x78, !UPT ;  /* 0x0000000126261892 */ /* 0x000fe2000f8e7804 */
[----:B------:R-:W-:Y:S02]  /*1f60*/  IMAD.IADD R5, R5, 0x1, R15 ;  /* 0x0000000105057824 */ /* 0x000fe400078e020f */
[----:B------:R-:W-:Y:S02]  /*1f70*/  IMAD.IADD R14, R14, 0x1, -R9 ;  /* 0x000000010e0e7824 */ /* 0x000fe400078e0a09 */
[----:B------:R-:W-:Y:S01]  /*1f80*/  IMAD.MOV.U32 R0, RZ, RZ, -0x1 ;  /* 0xffffffffff007424 */ /* 0x000fe200078e00ff */
[----:B------:R-:W-:Y:S06]  /*1f90*/  @P0 BRA `(.L_x_28) ;  /* 0x000000a4005c0947 */ /* 0x000fec0003800000 */
[----:B------:R-:W0:Y:S01]  /*1fa0*/  LDC.64 R12, c[0x0][0x5c8] ;  /* 0x00017200ff0c7b82 */ /* 0x000e220000000a00 */
[----:B-----5:R-:W-:Y:S01]  /*1fb0*/  FSETP.NEU.AND P1, PT, R154, RZ, PT ;  /* 0x000000ff9a00720b */ /* 0x020fe20003f2d000 */
[----:B------:R-:W-:Y:S01]  /*1fc0*/  BSSY B0, `(.L_x_28) ;  /* 0x0000a54000007945 */ /* 0x000fe20003800000 */
[----:B------:R-:W-:-:S04]  /*1fd0*/  ISETP.GT.AND P4, PT, R14, RZ, PT ;  /* 0x000000ff0e00720c */ /* 0x000fc80003f84270 */
[----:B------:R-:W-:Y:S01]  /*1fe0*/  ISETP.GT.AND P0, PT, R3, RZ, P4 ;  /* 0x000000ff0300720c */ /* 0x000fe20002704270 */
[-C--:B0-----:R-:W-:Y:S02]  /*1ff0*/  IMAD R8, R7, R12.reuse, RZ ;  /* 0x0000000c07087224 */ /* 0x081fe400078e02ff */
[----:B------:R-:W-:-:S04]  /*2000*/  IMAD.WIDE.U32 R156, R169, R12, R4 ;  /* 0x0000000ca99c7225 */ /* 0x000fc800078e0004 */
[----:B------:R-:W-:-:S04]  /*2010*/  IMAD R5, R169, R13, R8 ;  /* 0x0000000da9057224 */ /* 0x000fc800078e0208 */
[----:B------:R-:W-:Y:S01]  /*2020*/  IMAD.IADD R155, R157, 0x1, R5 ;  /* 0x000000019d9b7824 */ /* 0x000fe200078e0205 */
[----:B------:R-:W-:Y:S06]  /*2030*/  @!P1 BRA `(.L_x_29) ;  /* 0x0000007000949947 */ /* 0x000fec0003800000 */
[----:B------:R-:W0:Y:S01]  /*2040*/  LDC.64 R162, c[0x0][0x5b8] ;  /* 0x00016e00ffa27b82 */ /* 0x000e220000000a00 */
[----:B------:R-:W-:-:S07]  /*2050*/  ULDC.64 UR4, c[0x0][0x5c0] ;  /* 0x0001700000047ab9 */ /* 0x000fce0000000a00 */
[----:B------:R-:W1:Y:S08]  /*2060*/  LDC.64 R20, c[0x0][0x5b0] ;  /* 0x00016c00ff147b82 */ /* 0x000e700000000a00 */
[----:B------:R-:W2:Y:S01]  /*2070*/  LDC.64 R160, c[0x0][0x5a8] ;  /* 0x00016a00ffa07b82 */ /* 0x000ea20000000a00 */
[-C--:B0-----:R-:W-:Y:S02]  /*2080*/  IMAD R4, R159, R162.reuse, RZ ;  /* 0x000000a29f047224 */ /* 0x081fe400078e02ff */
[----:B------:R-:W-:-:S04]  /*2090*/  IMAD.WIDE.U32 R166, R23, R162, R10 ;  /* 0x000000a217a67225 */ /* 0x000fc800078e000a */
[----:B------:R-:W-:Y:S02]  /*20a0*/  IMAD R159, R23, R163, R4 ;  /* 0x000000a3179f7224 */ /* 0x000fe400078e0204 */
[-C--:B-1----:R-:W-:Y:S02]  /*20b0*/  IMAD R6, R7, R20.reuse, RZ ;  /* 0x0000001407067224 */ /* 0x082fe400078e02ff */
[----:B------:R-:W-:Y:S02]  /*20c0*/  IMAD.IADD R165, R167, 0x1, R159 ;  /* 0x00000001a7a57824 */ /* 0x000fe400078e029f */
[----:B------:R-:W-:Y:S02]  /*20d0*/  IMAD.MOV.U32 R164, RZ, RZ, R166 ;  /* 0x000000ffffa47224 */ /* 0x000fe400078e00a6 */
[C---:B------:R-:W-:Y:S02]  /*20e0*/  IMAD R163, R169.reuse, R21, R6 ;  /* 0x00000015a9a37224 */ /* 0x040fe400078e0206 */
[----:B------:R-:W-:-:S04]  /*20f0*/  IMAD.WIDE.U32 R4, R169, R20, R164 ;  /* 0x00000014a9047225 */ /* 0x000fc800078e00a4 */
[----:B------:R-:W-:Y:S01]  /*2100*/  IMAD.IADD R5, R5, 0x1, R163 ;  /* 0x0000000105057824 */ /* 0x000fe200078e02a3 */
[----:B--2---:R-:W-:-:S04]  /*2110*/  LEA R8, P1, R4, R160, 0x1 ;  /* 0x000000a004087211 */ /* 0x004fc800078208ff */
[----:B------:R-:W-:-:S05]  /*2120*/  LEA.HI.X R9, R4, R161, R5, 0x1, P1 ;  /* 0x000000a104097211 */ /* 0x000fca00008f0c05 */
[----:B------:R-:W2:Y:S01]  /*2130*/  @P0 LDG.E.LTC128B.U16 R15, desc[UR36][R8.64] ;  /* 0x00000024080f0981 */ /* 0x000ea2000c1e1520 */
[----:B------:R-:W-:Y:S01]  /*2140*/  LEA R6, P1, R156, UR4, 0x1 ;  /* 0x000000049c067c11 */ /* 0x000fe2000f8208ff */
[----:B------:R-:W-:Y:S01]  /*2150*/  IMAD.WIDE.U32 R4, R169, R20, R10 ;  /* 0x00000014a9047225 */ /* 0x000fe200078e000a */
[----:B------:R-:W-:Y:S01]  /*2160*/  ISETP.GT.AND P6, PT, R14, 0x1, PT ;  /* 0x000000010e00780c */ /* 0x000fe20003fc4270 */
[----:B------:R-:W-:Y:S01]  /*2170*/  BSSY B1, `(.L_x_30) ;  /* 0x0000013000017945 */ /* 0x000fe20003800000 */
[----:B------:R-:W-:Y:S01]  /*2180*/  LOP3.LUT R152, R152, 0xfffffffd, RZ, 0xc0, !PT ;  /* 0xfffffffd98987812 */ /* 0x000fe200078ec0ff */
[----:B------:R-:W-:Y:S02]  /*2190*/  IMAD.IADD R5, R163, 0x1, R5 ;  /* 0x00000001a3057824 */ /* 0x000fe400078e0205 */
[----:B------:R-:W-:-:S04]  /*21a0*/  IMAD.WIDE.U32 R4, R23, R162, R4 ;  /* 0x000000a217047225 */ /* 0x000fc800078e0004 */
[----:B------:R-:W-:-:S04]  /*21b0*/  IMAD.IADD R5, R159, 0x1, R5 ;  /* 0x000000019f057824 */ /* 0x000fc800078e0205 */
[----:B------:R-:W-:Y:S01]  /*21c0*/  @P6 LOP3.LUT R152, R152, 0x2, RZ, 0xfc, !PT ;  /* 0x0000000298986812 */ /* 0x000fe200078efcff */
[----:B--2---:R-:W-:-:S04]  /*21d0*/  IMAD.U32 R7, R15, 0x10000, RZ ;  /* 0x000100000f077824 */ /* 0x004fc800078e00ff */
[----:B------:R-:W-:-:S04]  /*21e0*/  FMUL R7, R7, R154 ;  /* 0x0000009a07077220 */ /* 0x000fc80000400000 */
[----:B------:R-:W-:Y:S01]  /*21f0*/  FFMA R120, R120, R153, R7 ;  /* 0x0000009978787223 */ /* 0x000fe20000000007 */
[----:B------:R-:W-:Y:S02]  /*2200*/  LEA.HI.X R7, R156, UR5, R155, 0x1, P1 ;  /* 0x000000059c077c11 */ /* 0x000fe400088f0c9b */
[----:B------:R-:W-:Y:S02]  /*2210*/  ISETP.GT.AND P1, PT, R3, RZ, P6 ;  /* 0x000000ff0300720c */ /* 0x000fe40003724270 */
[----:B------:R-:W-:Y:S02]  /*2220*/  F2FP.BF16.F32.PACK_AB R120, RZ, R120 ;  /* 0x00000078ff78723e */ /* 0x000fe400000010ff */
[----:B------:R-:W-:-:S03]  /*2230*/  LEA R156, P2, R4, R160, 0x1 ;  /* 0x000000a0049c7211 */ /* 0x000fc600078408ff */
[----:B------:R0:W-:Y:S01]  /*2240*/  @P0 STG.E.U16 desc[UR36][R6.64], R120 ;  /* 0x0000007806000986 */ /* 0x0001e2000c101524 */
[----:B------:R-:W-:Y:S01]  /*2250*/  LEA.HI.X R157, R4, R161, R5, 0x1, P2 ;  /* 0x000000a1049d7211 */ /* 0x000fe200010f0c05 */
[C---:B------:R-:W-:Y:S01]  /*2260*/  IMAD.SHL.U32 R4, R20.reuse, 0x8, RZ ;  /* 0x0000000814047824 */ /* 0x040fe200078e00ff */
[----:B------:R-:W-:-:S03]  /*2270*/  SHF.L.U64.HI R5, R20, 0x3, R21 ;  /* 0x0000000314057819 */ /* 0x000fc60000010215 */
[----:B------:R-:W-:Y:S05]  /*2280*/  @!P1 BRA `(.L_x_31) ;  /* 0x0000000000049947 */ /* 0x000fea0003800000 */
[----:B------:R1:W5:Y:S02]  /*2290*/  LDG.E.LTC128B.U16 R15, desc[UR36][R156.64+0x2] ;  /* 0x000002249c0f7981 */ /* 0x000364000c1e1520 */
.L_x_31:
[----:B------:R-:W-:Y:S05]  /*22a0*/  BSYNC B1 ;  /* 0x0000000000017941 */ /* 0x000fea0003800000 */
.L_x_30:
[----:B------:R-:W-:Y:S01]  /*22b0*/  IMAD.WIDE.U32 R168, R169, R20, R4 ;  /* 0x00000014a9a87225 */ /* 0x000fe200078e0004 */
[----:B------:R-:W-:Y:S02]  /*22c0*/  ISETP.GT.AND P0, PT, R3, 0x8, P4 ;  /* 0x000000080300780c */ /* 0x000fe40002704270 */
[C---:B0----5:R-:W-:Y:S01]  /*22d0*/  PRMT R120, R15.reuse, 0x7610, R120 ;  /* 0x000076100f787816 */ /* 0x061fe20000000078 */
[----:B------:R-:W-:Y:S01]  /*22e0*/  IMAD.U32 R155, R15, 0x10000, RZ ;  /* 0x000100000f9b7824 */ /* 0x000fe200078e00ff */
[----:B------:R-:W-:Y:S01]  /*22f0*/  IADD3 R166, P2, R166, R168, RZ ;  /* 0x000000a8a6a67210 */ /* 0x000fe20007f5e0ff */
[----:B------:R-:W-:Y:S02]  /*2300*/  IMAD.IADD R163, R163, 0x1, R169 ;  /* 0x00000001a3a37824 */ /* 0x000fe400078e02a9 */
[----:B------:R-:W-:Y:S02]  /*2310*/  FMUL R4, R155, R154 ;  /* 0x0000009a9b047220 */ /* 0x000fe40000400000 */
[----:B------:R-:W-:-:S02]  /*2320*/  IMAD.X R164, R163, 0x1, R165, P2 ;  /* 0x00000001a3a47824 */ /* 0x000fc400010e06a5 */
[----:B------:R-:W-:Y:S01]  /*2330*/  FFMA R121, R121, R153, R4 ;  /* 0x0000009979797223 */ /* 0x000fe20000000004 */
[----:B------:R-:W-:-:S04]  /*2340*/  LEA R4, P2, R166, R160, 0x1 ;  /* 0x000000a0a6047211 */ /* 0x000fc800078408ff */
[----:B------:R-:W-:Y:S02]  /*2350*/  F2FP.BF16.F32.PACK_AB R121, RZ, R121 ;  /* 0x00000079ff79723e */ /* 0x000fe400000010ff */
[----:B------:R-:W-:-:S03]  /*2360*/  LEA.HI.X R5, R166, R161, R164, 0x1, P2 ;  /* 0x000000a1a6057211 */ /* 0x000fc600010f0ca4 */
[----:B------:R0:W-:Y:S04]  /*2370*/  @P1 STG.E.U16 desc[UR36][R6.64+0x2], R121 ;  /* 0x0000027906001986 */ /* 0x0001e8000c101524 */
[----:B------:R-:W2:Y:S01]  /*2380*/  @P0 LDG.E.LTC128B.U16 R120, desc[UR36][R4.64] ;  /* 0x0000002404780981 */ /* 0x000ea2000c1e1520 */
[----:B------:R-:W-:Y:S01]  /*2390*/  IADD3 R10, P1, R10, R168, RZ ;  /* 0x000000a80a0a7210 */ /* 0x000fe20007f3e0ff */
[----:B------:R-:W-:Y:S01]  /*23a0*/  BSSY B1, `(.L_x_32) ;  /* 0x0000011000017945 */ /* 0x000fe20003800000 */
[----:B------:R-:W-:-:S03]  /*23b0*/  ISETP.GT.AND P2, PT, R3, 0x8, P6 ;  /* 0x000000080300780c */ /* 0x000fc60003744270 */
[----:B------:R-:W-:Y:S02]  /*23c0*/  IMAD.X R11, R11, 0x1, R163, P1 ;  /* 0x000000010b0b7824 */ /* 0x000fe400008e06a3 */
[----:B------:R-:W-:Y:S01]  /*23d0*/  IMAD.WIDE.U32 R162, R23, R162, R10 ;  /* 0x000000a217a27225 */ /* 0x000fe200078e000a */
[C---:B------:R-:W-:Y:S02]  /*23e0*/  SHF.L.U64.HI R11, R12.reuse, 0x4, R13 ;  /* 0x000000040c0b7819 */ /* 0x040fe4000001020d */
[----:B------:R-:W-:Y:S01]  /*23f0*/  LEA R10, P1, R12, R6, 0x4 ;  /* 0x000000060c0a7211 */ /* 0x000fe200078220ff */
[----:B------:R-:W-:Y:S01]  /*2400*/  IMAD.IADD R23, R159, 0x1, R163 ;  /* 0x000000019f177824 */ /* 0x000fe200078e02a3 */
[----:B------:R-:W-:-:S03]  /*2410*/  LEA R160, P3, R162, R160, 0x1 ;  /* 0x000000a0a2a07211 */ /* 0x000fc600078608ff */
[----:B------:R-:W-:Y:S01]  /*2420*/  IMAD.X R11, R11, 0x1, R7, P1 ;  /* 0x000000010b0b7824 */ /* 0x000fe200008e0607 */
[----:B------:R-:W-:Y:S01]  /*2430*/  LEA.HI.X R161, R162, R161, R23, 0x1, P3 ;  /* 0x000000a1a2a17211 */ /* 0x000fe200018f0c17 */
[----:B--2---:R-:W-:-:S04]  /*2440*/  IMAD.U32 R15, R120, 0x10000, RZ ;  /* 0x00010000780f7824 */ /* 0x004fc800078e00ff */
[----:B------:R-:W-:-:S04]  /*2450*/  FMUL R15, R15, R154 ;  /* 0x0000009a0f0f7220 */ /* 0x000fc80000400000 */
[----:B------:R-:W-:-:S05]  /*2460*/  FFMA R15, R122, R153, R15 ;  /* 0x000000997a0f7223 */ /* 0x000fca000000000f */
[----:B------:R-:W-:-:S05]  /*2470*/  F2FP.BF16.F32.PACK_AB R15, RZ, R15 ;  /* 0x0000000fff0f723e */ /* 0x000fca00000010ff */
[----:B------:R0:W-:Y:S01]  /*2480*/  @P0 STG.E.U16 desc[UR36][R10.64], R15 ;  /* 0x0000000f0a000986 */ /* 0x0001e2000c101524 */
[----:B------:R-:W-:Y:S05]  /*2490*/  @!P2 BRA `(.L_x_33) ;  /* 0x000000000004a947 */ /* 0x000fea0003800000 */
[----:B------:R2:W5:Y:S02]  /*24a0*/  LDG.E.LTC128B.U16 R120, desc[UR36][R160.64+0x2] ;  /* 0x00000224a0787981 */ /* 0x000564000c1e1520 */
.L_x_33:
[----:B------:R-:W-:Y:S05]  /*24b0*/  BSYNC B1 ;  /* 0x0000000000017941 */ /* 0x000fea0003800000 */
.L_x_32:
[----:B0----5:R-:W-:Y:S01]  /*24c0*/  IMAD.U32 R15, R120, 0x10000, RZ ;  /* 0x00010000780f7824 */ /* 0x021fe200078e00ff */
[----:B------:R-:W-:Y:S01]  /*24d0*/  ISETP.GT.AND P3, PT, R14, 0x8, PT ;  /* 0x000000080e00780c */ /* 0x000fe20003f64270 */
[----:B------:R-:W-:Y:S01]  /*24e0*/  BSSY B1, `(.L_x_34) ;  /* 0x000000a000017945 */ /* 0x000fe20003800000 */
[----:B------:R-:W-:Y:S01]  /*24f0*/  LOP3.LUT R152, R152, 0xfffffffb, RZ, 0xc0, !PT ;  /* 0xfffffffb98987812 */ /* 0x000fe200078ec0ff */
[----:B------:R-:W-:Y:S01]  /*2500*/  FMUL R122, R15, R154 ;  /* 0x0000009a0f7a7220 */ /* 0x000fe20000400000 */
[----:B------:R-:W-:-:S03]  /*2510*/  ISETP.GT.AND P1, PT, R3, RZ, P3 ;  /* 0x000000ff0300720c */ /* 0x000fc60001f24270 */
[----:B------:R-:W-:-:S05]  /*2520*/  FFMA R122, R123, R153, R122 ;  /* 0x000000997b7a7223 */ /* 0x000fca000000007a */
[----:B------:R-:W-:Y:S02]  /*2530*/  F2FP.BF16.F32.PACK_AB R122, RZ, R122 ;  /* 0x0000007aff7a723e */ /* 0x000fe400000010ff */
[----:B------:R-:W-:-:S03]  /*2540*/  @P3 LOP3.LUT R152, R152, 0x4, RZ, 0xfc, !PT ;  /* 0x0000000498983812 */ /* 0x000fc600078efcff */
[----:B------:R0:W-:Y:S01]  /*2550*/  @P2 STG.E.U16 desc[UR36][R10.64+0x2], R122 ;  /* 0x0000027a0a002986 */ /* 0x0001e2000c101524 */
[----:B------:R-:W-:Y:S05]  /*2560*/  @!P1 BRA `(.L_x_35) ;  /* 0x0000000000049947 */ /* 0x000fea0003800000 */
[----:B------:R3:W5:Y:S02]  /*2570*/  LDG.E.LTC128B.U16 R120, desc[UR36][R156.64+0x10] ;  /* 0x000010249c787981 */ /* 0x000764000c1e1520 */
.L_x_35:
[----:B------:R-:W-:Y:S05]  /*2580*/  BSYNC B1 ;  /* 0x0000000000017941 */ /* 0x000fea0003800000 */
.L_x_34:
[----:B-----5:R-:W-:Y:S01]  /*2590*/  IMAD.U32 R15, R120, 0x10000, RZ ;  /* 0x00010000780f7824 */ /* 0x020fe200078e00ff */
        /* <DEDUP_REMOVED lines=11> */
.L_x_37:
[----:B------:R-:W-:Y:S05]  /*2650*/  BSYNC B1 ;  /* 0x0000000000017941 */ /* 0x000fea0003800000 */
.L_x_36:
[----:B----45:R-:W-:Y:S01]  /*2660*/  IMAD.U32 R15, R120, 0x10000, RZ ;  /* 0x00010000780f7824 */ /* 0x030fe200078e00ff */
[----:B------:R-:W-:Y:S01]  /*2670*/  ISETP.GT.AND P1, PT, R3, 0x8, P3 ;  /* 0x000000080300780c */ /* 0x000fe20001f24270 */
[----:B------:R-:W-:Y:S02]  /*2680*/  BSSY B1, `(.L_x_38) ;  /* 0x0000007000017945 */ /* 0x000fe40003800000 */
[----:B0-----:R-:W-:-:S04]  /*2690*/  FMUL R122, R15, R154 ;  /* 0x0000009a0f7a7220 */ /* 0x001fc80000400000 */
[----:B------:R-:W-:-:S05]  /*26a0*/  FFMA R122, R125, R153, R122 ;  /* 0x000000997d7a7223 */ /* 0x000fca000000007a */
[----:B------:R-:W-:-:S05]  /*26b0*/  F2FP.BF16.F32.PACK_AB R122, RZ, R122 ;  /* 0x0000007aff7a723e */ /* 0x000fca00000010ff */
[----:B------:R0:W-:Y:S01]  /*26c0*/  @P0 STG.E.U16 desc[UR36][R6.64+0x12], R122 ;  /* 0x0000127a06000986 */ /* 0x0001e2000c101524 */
[----:B------:R-:W-:Y:S05]  /*26d0*/  @!P1 BRA `(.L_x_39) ;  /* 0x0000000000049947 */ /* 0x000fea0003800000 */
[----:B------:R4:W5:Y:S02]  /*26e0*/  LDG.E.LTC128B.U16 R120, desc[UR36][R160.64+0x10] ;  /* 0x00001024a0787981 */ /* 0x000964000c1e1520 */
.L_x_39:
[----:B------:R-:W-:Y:S05]  /*26f0*/  BSYNC B1 ;  /* 0x0000000000017941 */ /* 0x000fea0003800000 */
.L_x_38:
[----:B-----5:R-:W-:Y:S01]  /*2700*/  IMAD.U32 R15, R120, 0x10000, RZ ;  /* 0x00010000780f7824 */ /* 0x020fe200078e00ff */
[----:B------:R-:W-:Y:S01]  /*2710*/  ISETP.GT.AND P0, PT, R3, 0x8, P2 ;  /* 0x000000080300780c */ /* 0x000fe20001704270 */
[----:B------:R-:W-:Y:S02]  /*2720*/  BSSY B1, `(.L_x_40) ;  /* 0x0000007000017945 */ /* 0x000fe40003800000 */
[----:B------:R-:W-:-:S04]  /*2730*/  FMUL R15, R15, R154 ;  /* 0x0000009a0f0f7220 */ /* 0x000fc80000400000 */
[----:B------:R-:W-:-:S05]  /*2740*/  FFMA R15, R126, R153, R15 ;  /* 0x000000997e0f7223 */ /* 0x000fca000000000f */
[----:B------:R-:W-:-:S05]  /*2750*/  F2FP.BF16.F32.PACK_AB R15, RZ, R15 ;  /* 0x0000000fff0f723e */ /* 0x000fca00000010ff */
[----:B------:R0:W-:Y:S01]  /*2760*/  @P1 STG.E.U16 desc[UR36][R10.64+0x10], R15 ;  /* 0x0000100f0a001986 */ /* 0x0001e2000c101524 */
[----:B------:R-:W-:Y:S05]  /*2770*/  @!P0 BRA `(.L_x_41) ;  /* 0x0000000000048947 */ /* 0x000fea0003800000 */
[----:B------:R0:W5:Y:S02]  /*2780*/  LDG.E.LTC128B.U16 R120, desc[UR36][R160.64+0x12] ;  /* 0x00001224a0787981 */ /* 0x000164000c1e1520 */
.L_x_41:
[----:B------:R-:W-:Y:S05]  /*2790*/  BSYNC B1 ;  /* 0x0000000000017941 */ /* 0x000fea0003800000 */
.L_x_40:
[----:B0----5:R-:W-:Y:S01]  /*27a0*/  IMAD.U32 R15, R120, 0x10000, RZ ;  /* 0x00010000780f7824 */ /* 0x021fe200078e00ff */
[----:B------:R-:W-:Y:S01]  /*27b0*/  ISETP.GT.AND P2, PT, R14, 0x10, PT ;  /* 0x000000100e00780c */ /* 0x000fe20003f44270 */
[----:B------:R-:W-:Y:S01]  /*27c0*/  BSSY B1, `(.L_x_42) ;  /* 0x000000a000017945 */ /* 0x000fe20003800000 */
[----:B------:R-:W-:Y:S01]  /*27d0*/  LOP3.LUT R152, R152, 0xffffffef, RZ, 0xc0, !PT ;  /* 0xffffffef98987812 */ /* 0x000fe200078ec0ff */
[----:B------:R-:W-:-:S04]  /*27e0*/  FMUL R122, R15, R154 ;  /* 0x0000009a0f7a7220 */ /* 0x000fc80000400000 */
[----:B------:R-:W-:-:S05]  /*27f0*/  FFMA R122, R127, R153, R122 ;  /* 0x000000997f7a7223 */ /* 0x000fca000000007a */
[----:B------:R-:W-:Y:S02]  /*2800*/  F2FP.BF16.F32.PACK_AB R122, RZ, R122 ;  /* 0x0000007aff7a723e */ /* 0x000fe400000010ff */
[----:B------:R-:W-:-:S03]  /*2810*/  @P2 LOP3.LUT R152, R152, 0x10, RZ, 0xfc, !PT ;  /* 0x0000001098982812 */ /* 0x000fc600078efcff */
[----:B------:R0:W-:Y:S01]  /*2820*/  @P0 STG.E.U16 desc[UR36][R10.64+0x12], R122 ;  /* 0x0000127a0a000986 */ /* 0x0001e2000c101524 */
[----:B------:R-:W-:-:S13]  /*2830*/  ISETP.GT.AND P0, PT, R3, RZ, P2 ;  /* 0x000000ff0300720c */ /* 0x000fda0001704270 */
[----:B0-----:R-:W-:Y:S05]  /*2840*/  @!P0 BRA `(.L_x_43) ;  /* 0x0000000000048947 */ /* 0x001fea0003800000 */
[----:B------:R0:W5:Y:S02]  /*2850*/  LDG.E.LTC128B.U16 R120, desc[UR36][R156.64+0x20] ;  /* 0x000020249c787981 */ /* 0x000164000c1e1520 */
.L_x_43:
[----:B------:R-:W-:Y:S05]  /*2860*/  BSYNC B1 ;  /* 0x0000000000017941 */ /* 0x000fea0003800000 */
.L_x_42:
[----:B-----5:R-:W-:Y:S01]  /*2870*/  IMAD.U32 R15, R120, 0x10000, RZ ;  /* 0x00010000780f7824 */ /* 0x020fe200078e00ff */
[C---:B------:R-:W-:Y:S01]  /*2880*/  SHF.L.U64.HI R123, R12.reuse, 0x8, R13 ;  /* 0x000000080c7b7819 */ /* 0x040fe2000001020d */
[----:B------:R-:W-:Y:S01]  /*2890*/  IMAD.SHL.U32 R121, R12, 0x100, RZ ;  /* 0x000001000c797824 */ /* 0x000fe200078e00ff */
[----:B------:R-:W-:Y:S01]  /*28a0*/  ISETP.GT.AND P1, PT, R14, 0x11, PT ;  /* 0x000000110e00780c */ /* 0x000fe20003f24270 */
[----:B------:R-:W-:Y:S01]  /*28b0*/  FMUL R15, R15, R154 ;  /* 0x0000009a0f0f7220 */ /* 0x000fe20000400000 */
[----:B------:R-:W-:Y:S01]  /*28c0*/  LOP3.LUT R152, R152, 0xffffffdf, RZ, 0xc0, !PT ;  /* 0xffffffdf98987812 */ /* 0x000fe200078ec0ff */
[----:B------:R-:W-:Y:S01]  /*28d0*/  BSSY B1, `(.L_x_44) ;  /* 0x000000d000017945 */ /* 0x000fe20003800000 */
[----:B------:R-:W-:Y:S01]  /*28e0*/  LOP3.LUT R23, R121, 0x2, RZ, 0xfc, !PT ;  /* 0x0000000279177812 */ /* 0x000fe200078efcff */
[----:B------:R-:W-:-:S05]  /*28f0*/  FFMA R15, R128, R153, R15 ;  /* 0x00000099800f7223 */ /* 0x000fca000000000f */
[----:B------:R-:W-:-:S03]  /*2900*/  F2FP.BF16.F32.PACK_AB R15, RZ, R15 ;  /* 0x0000000fff0f723e */ /* 0x000fc600000010ff */
[----:B------:R-:W-:Y:S02]  /*2910*/  @P1 LOP3.LUT R152, R152, 0x20, RZ, 0xfc, !PT ;  /* 0x0000002098981812 */ /* 0x000fe400078efcff */
[----:B------:R0:W-:Y:S01]  /*2920*/  @P0 STG.E.U16 desc[UR36][R6.64+0x20], R15 ;  /* 0x0000200f06000986 */ /* 0x0001e2000c101524 */
[----:B------:R-:W-:-:S05]  /*2930*/  IADD3 R162, P0, R23, R6, RZ ;  /* 0x0000000617a27210 */ /* 0x000fca0007f1e0ff */
[----:B------:R-:W-:Y:S01]  /*2940*/  IMAD.X R163, R123, 0x1, R7, P0 ;  /* 0x000000017ba37824 */ /* 0x000fe200000e0607 */
[----:B------:R-:W-:-:S05]  /*2950*/  IADD3 R12, P0, R121, R6, RZ ;  /* 0x00000006790c7210 */ /* 0x000fca0007f1e0ff */
[----:B------:R-:W-:Y:S01]  /*2960*/  IMAD.X R13, R123, 0x1, R7, P0 ;  /* 0x000000017b0d7824 */ /* 0x000fe200000e0607 */
[----:B------:R-:W-:-:S13]  /*2970*/  ISETP.GT.AND P0, PT, R3, RZ, P1 ;  /* 0x000000ff0300720c */ /* 0x000fda0000f04270 */
[----:B0-----:R-:W-:Y:S05]  /*2980*/  @!P0 BRA `(.L_x_45) ;  /* 0x0000000000048947 */ /* 0x001fea0003800000 */
[----:B------:R0:W5:Y:S02]  /*2990*/  LDG.E.LTC128B.U16 R120, desc[UR36][R156.64+0x22] ;  /* 0x000022249c787981 */ /* 0x000164000c1e1520 */
.L_x_45:
[----:B------:R-:W-:Y:S05]  /*29a0*/  BSYNC B1 ;  /* 0x0000000000017941 */ /* 0x000fea0003800000 */
.L_x_44:
[----:B-----5:R-:W-:Y:S01]  /*29b0*/  IMAD.U32 R15, R120, 0x10000, RZ ;  /* 0x00010000780f7824 */ /* 0x020fe200078e00ff */
[----:B------:R-:W-:Y:S03]  /*29c0*/  BSSY B1, `(.L_x_46) ;  /* 0x0000008000017945 */ /* 0x000fe60003800000 */
[----:B------:R-:W-:-:S04]  /*29d0*/  FMUL R122, R15, R154 ;  /* 0x0000009a0f7a7220 */ /* 0x000fc80000400000 */
[----:B------:R-:W-:-:S05]  /*29e0*/  FFMA R122, R129, R153, R122 ;  /* 0x00000099817a7223 */ /* 0x000fca000000007a */
[----:B------:R-:W-:-:S05]  /*29f0*/  F2FP.BF16.F32.PACK_AB R122, RZ, R122 ;  /* 0x0000007aff7a723e */ /* 0x000fca00000010ff */
[----:B------:R0:W-:Y:S01]  /*2a00*/  @P0 STG.E.U16 desc[UR36][R6.64+0x22], R122 ;  /* 0x0000227a06000986 */ /* 0x0001e2000c101524 */
[----:B------:R-:W-:-:S13]  /*2a10*/  ISETP.GT.AND P0, PT, R3, 0x8, P2 ;  /* 0x000000080300780c */ /* 0x000fda0001704270 */
[----:B0-----:R-:W-:Y:S05]  /*2a20*/  @!P0 BRA `(.L_x_47) ;  /* 0x0000000000048947 */ /* 0x001fea0003800000 */
[----:B------:R0:W5:Y:S02]  /*2a30*/  LDG.E.LTC128B.U16 R120, desc[UR36][R160.64+0x20] ;  /* 0x00002024a0787981 */ /* 0x000164000c1e1520 */
.L_x_47:
[----:B------:R-:W-:Y:S05]  /*2a40*/  BSYNC B1 ;  /* 0x0000000000017941 */ /* 0x000fea0003800000 */
.L_x_46:
        /* <DEDUP_REMOVED lines=9> */
.L_x_49:
[----:B------:R-:W-:Y:S05]  /*2ae0*/  BSYNC B1 ;  /* 0x0000000000017941 */ /* 0x000fea0003800000 */
.L_x_48:
[----:B-----5:R-:W-:Y:S01]  /*2af0*/  IMAD.U32 R15, R120, 0x10000, RZ ;  /* 0x00010000780f7824 */ /* 0x020fe200078e00ff */
        /* <DEDUP_REMOVED lines=11> */
.L_x_51:
[----:B------:R-:W-:Y:S05]  /*2bb0*/  BSYNC B1 ;  /* 0x0000000000017941 */ /* 0x000fea0003800000 */
.L_x_50:
        /* <DEDUP_REMOVED lines=12> */
.L_x_53:
[----:B------:R-:W-:Y:S05]  /*2c80*/  BSYNC B1 ;  /* 0x0000000000017941 */ /* 0x000fea0003800000 */
.L_x_52:
        /* <DEDUP_REMOVED lines=9> */
.L_x_55:
[----:B------:R-:W-:Y:S05]  /*2d20*/  BSYNC B1 ;  /* 0x0000000000017941 */ /* 0x000fea0003800000 */
.L_x_54:
        /* <DEDUP_REMOVED lines=9> */
.L_x_57:
[----:B------:R-:W-:Y:S05]  /*2dc0*/  BSYNC B1 ;  /* 0x0000000000017941 */ /* 0x000fea0003800000 */
.L_x_56:
        /* <DEDUP_REMOVED lines=12> */
.L_x_59:
[----:B------:R-:W-:Y:S05]  /*2e90*/  BSYNC B1 ;  /* 0x0000000000017941 */ /* 0x000fea0003800000 */
.L_x_58:
        /* <DEDUP_REMOVED lines=12> */
.L_x_61:
[----:B------:R-:W-:Y:S05]  /*2f60*/  BSYNC B1 ;  /* 0x0000000000017941 */ /* 0x000fea0003800000 */
.L_x_60:
        /* <DEDUP_REMOVED lines=9> */
.L_x_63:
[----:B------:R-:W-:Y:S05]  /*3000*/  BSYNC B1 ;  /* 0x0000000000017941 */ /* 0x000fea0003800000 */
.L_x_62:
        /* <DEDUP_REMOVED lines=9> */
.L_x_65:
[----:B------:R-:W-:Y:S05]  /*30a0*/  BSYNC B1 ;  /* 0x0000000000017941 */ /* 0x000fea0003800000 */
.L_x_64:
        /* <DEDUP_REMOVED lines=12> */
.L_x_67:
[----:B------:R-:W-:Y:S05]  /*3170*/  BSYNC B1 ;  /* 0x0000000000017941 */ /* 0x000fea0003800000 */
.L_x_66:
        /* <DEDUP_REMOVED lines=12> */
.L_x_69:
[----:B------:R-:W-:Y:S05]  /*3240*/  BSYNC B1 ;  /* 0x0000000000017941 */ /* 0x000fea0003800000 */
.L_x_68:
        /* <DEDUP_REMOVED lines=9> */
.L_x_71:
[----:B------:R-:W-:Y:S05]  /*32e0*/  BSYNC B1 ;  /* 0x0000000000017941 */ /* 0x000fea0003800000 */
.L_x_70:
        /* <DEDUP_REMOVED lines=9> */
.L_x_73:
[----:B------:R-:W-:Y:S05]  /*3380*/  BSYNC B1 ;  /* 0x0000000000017941 */ /* 0x000fea0003800000 */
.L_x_72:
[----:B-----5:R-:W-:Y:S01]  /*3390*/  IMAD.U32 R15, R120, 0x10000, RZ ;  /* 0x00010000780f7824 */ /* 0x020fe200078e00ff */
[----:B------:R-:W-:Y:S01]  /*33a0*/  ISETP.GT.AND P3, PT, R14, 0x30, PT ;  /* 0x000000300e00780c */ /* 0x000fe20003f64270 */
[----:B------:R-:W-:Y:S02]  /*33b0*/  BSSY B1, `(.L_x_74) ;  /* 0x0000008000017945 */ /* 0x000fe40003800000 */
[----:B------:R-:W-:-:S04]  /*33c0*/  FMUL R122, R15, R154 ;  /* 0x0000009a0f7a7220 */ /* 0x000fc80000400000 */
[----:B------:R-:W-:-:S05]  /*33d0*/  FFMA R122, R143, R153, R122 ;  /* 0x000000998f7a7223 */ /* 0x000fca000000007a */
[----:B------:R-:W-:-:S05]  /*33e0*/  F2FP.BF16.F32.PACK_AB R122, RZ, R122 ;  /* 0x0000007aff7a723e */ /* 0x000fca00000010ff */
[----:B------:R0:W-:Y:S01]  /*33f0*/  @P0 STG.E.U16 desc[UR36][R10.64+0x52], R122 ;  /* 0x0000527a0a000986 */ /* 0x0001e2000c101524 */
[----:B------:R-:W-:-:S13]  /*3400*/  ISETP.GT.AND P0, PT, R3, RZ, P3 ;  /* 0x000000ff0300720c */ /* 0x000fda0001f04270 */
[----:B0-----:R-:W-:Y:S05]  /*3410*/  @!P0 BRA `(.L_x_75) ;  /* 0x0000000000048947 */ /* 0x001fea0003800000 */
[----:B------:R0:W5:Y:S02]  /*3420*/  LDG.E.LTC128B.U16 R120, desc[UR36][R156.64+0x60] ;  /* 0x000060249c787981 */ /* 0x000164000c1e1520 */
.L_x_75:
[----:B------:R-:W-:Y:S05]  /*3430*/  BSYNC B1 ;  /* 0x0000000000017941 */ /* 0x000fea0003800000 */
.L_x_74:
        /* <DEDUP_REMOVED lines=10> */
.L_x_77:
[----:B------:R-:W-:Y:S05]  /*34e0*/  BSYNC B1 ;  /* 0x0000000000017941 */ /* 0x000fea0003800000 */
.L_x_76:
        /* <DEDUP_REMOVED lines=9> */
.L_x_79:
[----:B------:R-:W-:Y:S05]  /*3580*/  BSYNC B1 ;  /* 0x0000000000017941 */ /* 0x000fea0003800000 */
.L_x_78:
        /* <DEDUP_REMOVED lines=9> */
.L_x_81:
[----:B------:R-:W-:Y:S05]  /*3620*/  BSYNC B1 ;  /* 0x0000000000017941 */ /* 0x000fea0003800000 */
.L_x_80:
        /* <DEDUP_REMOVED lines=10> */
.L_x_83:
[----:B------:R-:W-:Y:S05]  /*36d0*/  BSYNC B1 ;  /* 0x0000000000017941 */ /* 0x000fea0003800000 */
.L_x_82:
[----:B-----5:R-:W-:Y:S01]  /*36e0*/  IMAD.U32 R15, R120, 0x10000, RZ ;  /* 0x00010000780f7824 */ /* 0x020fe200078e00ff */
[----:B------:R-:W-:Y:S03]  /*36f0*/  BSSY B1, `(.L_x_84) ;  /* 0x0000009000017945 */ /* 0x000fe60003800000 */
[----:B------:R-:W-:-:S04]  /*3700*/  FMUL R15, R15, R154 ;  /* 0x0000009a0f0f7220 */ /* 0x000fc80000400000 */
[----:B------:R-:W-:-:S05]  /*3710*/  FFMA R15, R148, R153, R15 ;  /* 0x00000099940f7223 */ /* 0x000fca000000000f */
[----:B------:R-:W-:-:S05]  /*3720*/  F2FP.BF16.F32.PACK_AB R15, RZ, R15 ;  /* 0x0000000fff0f723e */ /* 0x000fca00000010ff */
[----:B------:R0:W-:Y:S01]  /*3730*/  @P0 STG.E.U16 desc[UR36][R6.64+0x70], R15 ;  /* 0x0000700f06000986 */ /* 0x0001e2000c101524 */
[----:B------:R-:W-:-:S04]  /*3740*/  ISETP.GT.AND P0, PT, R14, 0x39, PT ;  /* 0x000000390e00780c */ /* 0x000fc80003f04270 */
[----:B------:R-:W-:-:S13]  /*3750*/  ISETP.GT.AND P5, PT, R3, RZ, P0 ;  /* 0x000000ff0300720c */ /* 0x000fda00007a4270 */
[----:B0-----:R-:W-:Y:S05]  /*3760*/  @!P5 BRA `(.L_x_85) ;  /* 0x000000000004d947 */ /* 0x001fea0003800000 */
[----:B------:R0:W5:Y:S02]  /*3770*/  LDG.E.LTC128B.U16 R120, desc[UR36][R156.64+0x72] ;  /* 0x000072249c787981 */ /* 0x000164000c1e1520 */
.L_x_85:
[----:B------:R-:W-:Y:S05]  /*3780*/  BSYNC B1 ;  /* 0x0000000000017941 */ /* 0x000fea0003800000 */
.L_x_84:
        /* <DEDUP_REMOVED lines=9> */
.L_x_87:
[----:B------:R-:W-:Y:S05]  /*3820*/  BSYNC B1 ;  /* 0x0000000000017941 */ /* 0x000fea0003800000 */
.L_x_86:
        /* <DEDUP_REMOVED lines=9> */
.L_x_89:
[----:B------:R-:W-:Y:S05]  /*38c0*/  BSYNC B1 ;  /* 0x0000000000017941 */ /* 0x000fea0003800000 */
.L_x_88:
[----:B-----5:R-:W-:Y:S01]  /*38d0*/  IMAD.U32 R15, R120, 0x10000, RZ ;  /* 0x00010000780f7824 */ /* 0x020fe200078e00ff */
[----:B------:R-:W-:Y:S01]  /*38e0*/  LOP3.LUT R125, R121, 0x10, RZ, 0xfc, !PT ;  /* 0x00000010797d7812 */ /* 0x000fe200078efcff */
[C---:B------:R-:W-:Y:S01]  /*38f0*/  IMAD.SHL.U32 R127, R20.reuse, 0x100, RZ ;  /* 0x00000100147f7824 */ /* 0x040fe200078e00ff */
[----:B------:R-:W-:Y:S01]  /*3900*/  SHF.L.U64.HI R129, R20, 0x8, R21 ;  /* 0x0000000814817819 */ /* 0x000fe20000010215 */
[----:B------:R-:W-:-:S04]  /*3910*/  FMUL R14, R15, R154 ;  /* 0x0000009a0f0e7220 */ /* 0x000fc80000400000 */
[----:B------:R-:W-:-:S05]  /*3920*/  FFMA R14, R151, R153, R14 ;  /* 0x00000099970e7223 */ /* 0x000fca000000000e */
[----:B------:R-:W-:-:S04]  /*3930*/  F2FP.BF16.F32.PACK_AB R14, RZ, R14 ;  /* 0x0000000eff0e723e */ /* 0x000fc800000010ff */
[----:B------:R-:W-:-:S05]  /*3940*/  PRMT R15, R14, 0x7610, R15 ;  /* 0x000076100e0f7816 */ /* 0x000fca000000000f */
[----:B------:R1:W-:Y:S01]  /*3950*/  @P5 STG.E.U16 desc[UR36][R10.64+0x72], R15 ;  /* 0x0000720f0a005986 */ /* 0x0003e2000c101524 */
[----:B------:R-:W-:-:S05]  /*3960*/  IADD3 R142, P5, R125, R6, RZ ;  /* 0x000000067d8e7210 */ /* 0x000fca0007fbe0ff */
[----:B------:R-:W-:Y:S01]  /*3970*/  IMAD.X R143, R123, 0x1, R7, P5 ;  /* 0x000000017b8f7824 */ /* 0x000fe200028e0607 */
[----:B------:R-:W-:-:S05]  /*3980*/  IADD3 R14, P5, R127, R8, RZ ;  /* 0x000000087f0e7210 */ /* 0x000fca0007fbe0ff */
[----:B-1----:R-:W-:Y:S01]  /*3990*/  IMAD.X R15, R129, 0x1, R9, P5 ;  /* 0x00000001810f7824 */ /* 0x002fe200028e0609 */
[----:B------:R-:W-:-:S13]  /*39a0*/  ISETP.GT.AND P5, PT, R3, 0x80, P4 ;  /* 0x000000800300780c */ /* 0x000fda00027a4270 */
[----:B------:R-:W2:Y:S01]  /*39b0*/  @P5 LDG.E.LTC128B.U16 R120, desc[UR36][R14.64] ;  /* 0x000000240e785981 */ /* 0x000ea2000c1e1520 */
[----:B------:R-:W-:Y:S02]  /*39c0*/  LOP3.LUT R131, R121, 0x12, RZ, 0xfc, !PT ;  /* 0x0000001279837812 */ /* 0x000fe400078efcff */
[----:B------:R-:W-:Y:S01]  /*39d0*/  LOP3.LUT R133, R127, 0x2, RZ, 0xfc, !PT ;  /* 0x000000027f857812 */ /* 0x000fe200078efcff */
[----:B--2---:R-:W-:-:S04]  /*39e0*/  IMAD.U32 R21, R120, 0x10000, RZ ;  /* 0x0001000078157824 */ /* 0x004fc800078e00ff */
        /* <DEDUP_REMOVED lines=8> */
[----:B------:R-:W-:Y:S01]  /*3a70*/  IMAD.X R135, R129, 0x1, R9, P5 ;  /* 0x0000000181877824 */ /* 0x000fe200028e0609 */
[----:B------:R-:W-:-:S13]  /*3a80*/  ISETP.GT.AND P5, PT, R3, 0x80, P6 ;  /* 0x000000800300780c */ /* 0x000fda00037a4270 */
[----:B------:R-:W2:Y:S01]  /*3a90*/  @P5 LDG.E.LTC128B.U16 R120, desc[UR36][R134.64] ;  /* 0x0000002486785981 */ /* 0x000ea2000c1e1520 */
[----:B------:R-:W-:Y:S01]  /*3aa0*/  BSSY B1, `(.L_x_90) ;  /* 0x000000e000017945 */ /* 0x000fe20003800000 */
[----:B--2---:R-:W-:-:S04]  /*3ab0*/  IMAD.U32 R21, R120, 0x10000, RZ ;  /* 0x0001000078157824 */ /* 0x004fc800078e00ff */
[----:B------:R-:W-:-:S04]  /*3ac0*/  FMUL R20, R21, R154 ;  /* 0x0000009a15147220 */ /* 0x000fc80000400000 */
[----:B------:R-:W-:-:S05]  /*3ad0*/  FFMA R20, R89, R153, R20 ;  /* 0x0000009959147223 */ /* 0x000fca0000000014 */
[----:B------:R-:W-:-:S04]  /*3ae0*/  F2FP.BF16.F32.PACK_AB R20, RZ, R20 ;  /* 0x00000014ff14723e */ /* 0x000fc800000010ff */
[----:B------:R-:W-:-:S05]  /*3af0*/  PRMT R21, R20, 0x7610, R21 ;  /* 0x0000761014157816 */ /* 0x000fca0000000015 */
[----:B------:R2:W-:Y:S01]  /*3b00*/  @P5 STG.E.U16 desc[UR36][R162.64], R21 ;  /* 0x00000015a2005986 */ /* 0x0005e2000c101524 */
[----:B-1----:R-:W-:-:S05]  /*3b10*/  IADD3 R88, P5, R121, R10, RZ ;  /* 0x0000000a79587210 */ /* 0x002fca0007fbe0ff */
[----:B------:R-:W-:Y:S01]  /*3b20*/  IMAD.X R89, R123, 0x1, R11, P5 ;  /* 0x000000017b597824 */ /* 0x000fe200028e060b */
[----:B------:R-:W-:-:S05]  /*3b30*/  IADD3 R20, P5, R127, R4, RZ ;  /* 0x000000047f147210 */ /* 0x000fca0007fbe0ff */
[----:B--2---:R-:W-:Y:S01]  /*3b40*/  IMAD.X R21, R129, 0x1, R5, P5 ;  /* 0x0000000181157824 */ /* 0x004fe200028e0605 */
[----:B------:R-:W-:-:S13]  /*3b50*/  ISETP.GT.AND P5, PT, R3, 0x88, P4 ;  /* 0x000000880300780c */ /* 0x000fda00027a4270 */
[----:B------:R-:W-:Y:S05]  /*3b60*/  @!P5 BRA `(.L_x_91) ;  /* 0x000000000004d947 */ /* 0x000fea0003800000 */
[----:B------:R1:W5:Y:S02]  /*3b70*/  LDG.E.LTC128B.U16 R120, desc[UR36][R20.64] ;  /* 0x0000002414787981 */ /* 0x000364000c1e1520 */
.L_x_91:
[----:B------:R-:W-:Y:S05]  /*3b80*/  BSYNC B1 ;  /* 0x0000000000017941 */ /* 0x000fea0003800000 */
.L_x_90:
[----:B-----5:R-:W-:Y:S01]  /*3b90*/  IMAD.U32 R135, R120, 0x10000, RZ ;  /* 0x0001000078877824 */ /* 0x020fe200078e00ff */
[----:B------:R-:W-:Y:S03]  /*3ba0*/  BSSY B1, `(.L_x_92) ;  /* 0x000000c000017945 */ /* 0x000fe60003800000 */
[----:B------:R-:W-:-:S04]  /*3bb0*/  FMUL R135, R135, R154 ;  /* 0x0000009a87877220 */ /* 0x000fc80000400000 */
[----:B------:R-:W-:-:S05]  /*3bc0*/  FFMA R135, R90, R153, R135 ;  /* 0x000000995a877223 */ /* 0x000fca0000000087 */
[----:B------:R-:W-:-:S05]  /*3bd0*/  F2FP.BF16.F32.PACK_AB R135, RZ, R135 ;  /* 0x00000087ff87723e */ /* 0x000fca00000010ff */
[----:B------:R2:W-:Y:S01]  /*3be0*/  @P5 STG.E.U16 desc[UR36][R88.64], R135 ;  /* 0x0000008758005986 */ /* 0x0005e2000c101524 */
[----:B------:R-:W-:-:S05]  /*3bf0*/  IADD3 R136, P5, R23, R10, RZ ;  /* 0x0000000a17887210 */ /* 0x000fca0007fbe0ff */
[----:B------:R-:W-:Y:S01]  /*3c00*/  IMAD.X R137, R123, 0x1, R11, P5 ;  /* 0x000000017b897824 */ /* 0x000fe200028e060b */
[----:B------:R-:W-:-:S13]  /*3c10*/  ISETP.GT.AND P5, PT, R3, 0x88, P6 ;  /* 0x000000880300780c */ /* 0x000fda00037a4270 */
[----:B--2---:R-:W-:Y:S05]  /*3c20*/  @!P5 BRA `(.L_x_93) ;  /* 0x00000000000cd947 */ /* 0x004fea0003800000 */
[----:B------:R-:W-:-:S05]  /*3c30*/  IADD3 R134, P6, R133, R4, RZ ;  /* 0x0000000485867210 */ /* 0x000fca0007fde0ff */
[----:B------:R-:W-:-:S05]  /*3c40*/  IMAD.X R135, R129, 0x1, R5, P6 ;  /* 0x0000000181877824 */ /* 0x000fca00030e0605 */
[----:B------:R2:W5:Y:S03]  /*3c50*/  LDG.E.LTC128B.U16 R120, desc[UR36][R134.64] ;  /* 0x0000002486787981 */ /* 0x000566000c1e1520 */
.L_x_93:
[----:B------:R-:W-:Y:S05]  /*3c60*/  BSYNC B1 ;  /* 0x0000000000017941 */ /* 0x000fea0003800000 */
.L_x_92:
[----:B--2--5:R-:W-:Y:S01]  /*3c70*/  IMAD.U32 R135, R120, 0x10000, RZ ;  /* 0x0001000078877824 */ /* 0x024fe200078e00ff */
[----:B------:R-:W-:-:S03]  /*3c80*/  LOP3.LUT P6, RZ, R152, 0x4, RZ, 0xc0, !PT ;  /* 0x0000000498ff7812 */ /* 0x000fc600078cc0ff */
[----:B------:R-:W-:Y:S01]  /*3c90*/  FMUL R90, R135, R154 ;  /* 0x0000009a875a7220 */ /* 0x000fe20000400000 */
[----:B------:R-:W-:-:S03]  /*3ca0*/  LOP3.LUT R135, R121, 0x20, RZ, 0xfc, !PT ;  /* 0x0000002079877812 */ /* 0x000fc600078efcff */
[----:B------:R-:W-:Y:S01]  /*3cb0*/  FFMA R90, R91, R153, R90 ;  /* 0x000000995b5a7223 */ /* 0x000fe2000000005a */
[----:B------:R-:W-:-:S04]  /*3cc0*/  LOP3.LUT R91, R127, 0x10, RZ, 0xfc, !PT ;  /* 0x000000107f5b7812 */ /* 0x000fc800078efcff */
[----:B------:R-:W-:-:S05]  /*3cd0*/  F2FP.BF16.F32.PACK_AB R90, RZ, R90 ;  /* 0x0000005aff5a723e */ /* 0x000fca00000010ff */
[----:B------:R2:W-:Y:S01]  /*3ce0*/  @P5 STG.E.U16 desc[UR36][R136.64], R90 ;  /* 0x0000005a88005986 */ /* 0x0005e2000c101524 */
[----:B------:R-:W-:-:S05]  /*3cf0*/  IADD3 R144, P5, R135, R6, RZ ;  /* 0x0000000687907210 */ /* 0x000fca0007fbe0ff */
[----:B------:R-:W-:Y:S01]  /*3d00*/  IMAD.X R145, R123, 0x1, R7, P5 ;  /* 0x000000017b917824 */ /* 0x000fe200028e0607 */
[----:B------:R-:W-:-:S05]  /*3d10*/  IADD3 R148, P5, R91, R8, RZ ;  /* 0x000000085b947210 */ /* 0x000fca0007fbe0ff */
[----:B------:R-:W-:Y:S01]  /*3d20*/  IMAD.X R149, R129, 0x1, R9, P5 ;  /* 0x0000000181957824 */ /* 0x000fe200028e0609 */
[----:B------:R-:W-:-:S13]  /*3d30*/  ISETP.GT.AND P5, PT, R3, 0x80, P6 ;  /* 0x000000800300780c */ /* 0x000fda00037a4270 */
[----:B------:R-:W3:Y:S01]  /*3d40*/  @P5 LDG.E.LTC128B.U16 R120, desc[UR36][R148.64] ;  /* 0x0000002494785981 */ /* 0x000ee2000c1e1520 */
[----:B--2---:R-:W-:Y:S01]  /*3d50*/  LOP3.LUT R137, R121, 0x22, RZ, 0xfc, !PT ;  /* 0x0000002279897812 */ /* 0x004fe200078efcff */
[----:B---3--:R-:W-:-:S04]  /*3d60*/  IMAD.U32 R139, R120, 0x10000, RZ ;  /* 0x00010000788b7824 */ /* 0x008fc800078e00ff */
[----:B------:R-:W-:-:S04]  /*3d70*/  FMUL R139, R139, R154 ;  /* 0x0000009a8b8b7220 */ /* 0x000fc80000400000 */
[----:B------:R-:W-:-:S05]  /*3d80*/  FFMA R139, R92, R153, R139 ;  /* 0x000000995c8b7223 */ /* 0x000fca000000008b */
[----:B------:R-:W-:-:S04]  /*3d90*/  F2FP.BF16.F32.PACK_AB R139, RZ, R139 ;  /* 0x0000008bff8b723e */ /* 0x000fc800000010ff */
[----:B------:R-:W-:Y:S02]  /*3da0*/  PRMT R92, R139, 0x7610, R92 ;  /* 0x000076108b5c7816 */ /* 0x000fe4000000005c */
[----:B------:R-:W-:-:S03]  /*3db0*/  LOP3.LUT R139, R127, 0x12, RZ, 0xfc, !PT ;  /* 0x000000127f8b7812 */ /* 0x000fc600078efcff */
[----:B------:R2:W-:Y:S01]  /*3dc0*/  @P5 STG.E.U16 desc[UR36][R142.64], R92 ;  /* 0x0000005c8e005986 */ /* 0x0005e2000c101524 */
[----:B------:R-:W-:-:S05]  /*3dd0*/  IADD3 R146, P5, R137, R6, RZ ;  /* 0x0000000689927210 */ /* 0x000fca0007fbe0ff */
[----:B------:R-:W-:Y:S01]  /*3de0*/  IMAD.X R147, R123, 0x1, R7, P5 ;  /* 0x000000017b937824 */ /* 0x000fe200028e0607 */
[----:B------:R-:W-:-:S05]  /*3df0*/  IADD3 R148, P5, R139, R8, RZ ;  /* 0x000000088b947210 */ /* 0x000fca0007fbe0ff */
[----:B------:R-:W-:Y:S01]  /*3e00*/  IMAD.X R149, R129, 0x1, R9, P5 ;  /* 0x0000000181957824 */ /* 0x000fe200028e0609 */
[----:B------:R-:W-:-:S04]  /*3e10*/  LOP3.LUT P5, RZ, R152, 0x8, RZ, 0xc0, !PT ;  /* 0x0000000898ff7812 */ /* 0x000fc800078ac0ff */
[----:B------:R-:W-:-:S13]  /*3e20*/  ISETP.GT.AND P5, PT, R3, 0x80, P5 ;  /* 0x000000800300780c */ /* 0x000fda0002fa4270 */
[----:B------:R-:W3:Y:S01]  /*3e30*/  @P5 LDG.E.LTC128B.U16 R120, desc[UR36][R148.64] ;  /* 0x0000002494785981 */ /* 0x000ee2000c1e1520 */
[----:B------:R-:W-:Y:S01]  /*3e40*/  BSSY B1, `(.L_x_94) ;  /* 0x000000e000017945 */ /* 0x000fe20003800000 */
[C---:B---3--:R-:W-:Y:S01]  /*3e50*/  IMAD.U32 R151, R120.reuse, 0x10000, RZ ;  /* 0x0001000078977824 */ /* 0x048fe200078e00ff */
[----:B--2---:R-:W-:-:S03]  /*3e60*/  PRMT R92, R120, 0x7610, R92 ;  /* 0x00007610785c7816 */ /* 0x004fc6000000005c */
        /* <DEDUP_REMOVED lines=11> */
.L_x_95:
[----:B------:R-:W-:Y:S05]  /*3f20*/  BSYNC B1 ;  /* 0x0000000000017941 */ /* 0x000fea0003800000 */
.L_x_94:
[----:B--2--5:R-:W-:Y:S01]  /*3f30*/  IMAD.U32 R93, R92, 0x10000, RZ ;  /* 0x000100005c5d7824 */ /* 0x024fe200078e00ff */
[----:B------:R-:W-:Y:S01]  /*3f40*/  LOP3.LUT P6, RZ, R152, 0x8, RZ, 0xc0, !PT ;  /* 0x0000000898ff7812 */ /* 0x000fe200078cc0ff */
[----:B------:R-:W-:Y:S02]  /*3f50*/  BSSY B1, `(.L_x_96) ;  /* 0x000000c000017945 */ /* 0x000fe40003800000 */
        /* <DEDUP_REMOVED lines=11> */
.L_x_97:
[----:B------:R-:W-:Y:S05]  /*4010*/  BSYNC B1 ;  /* 0x0000000000017941 */ /* 0x000fea0003800000 */
.L_x_96:
        /* <DEDUP_REMOVED lines=30> */
[----:B---3--:R-:W-:-:S04]  /*4200*/  IMAD.U32 R155, R92, 0x10000, RZ ;  /* 0x000100005c9b7824 */ /* 0x008fc800078e00ff */
[----:B------:R-:W-:-:S04]  /*4210*/  FMUL R90, R155, R154 ;  /* 0x0000009a9b5a7220 */ /* 0x000fc80000400000 */
[----:B------:R-:W-:-:S05]  /*4220*/  FFMA R90, R97, R153, R90 ;  /* 0x00000099615a7223 */ /* 0x000fca000000005a */
[----:B------:R-:W-:-:S05]  /*4230*/  F2FP.BF16.F32.PACK_AB R90, RZ, R90 ;  /* 0x0000005aff5a723e */ /* 0x000fca00000010ff */
[----:B------:R3:W-:Y:S01]  /*4240*/  @P5 STG.E.U16 desc[UR36][R146.64], R90 ;  /* 0x0000005a92005986 */ /* 0x0007e2000c101524 */
[----:B--2---:R-:W-:-:S05]  /*4250*/  IADD3 R144, P5, R135, R10, RZ ;  /* 0x0000000a87907210 */ /* 0x004fca0007fbe0ff */
[----:B------:R-:W-:Y:S01]  /*4260*/  IMAD.X R145, R123, 0x1, R11, P5 ;  /* 0x000000017b917824 */ /* 0x000fe200028e060b */
[----:B------:R-:W-:-:S13]  /*4270*/  ISETP.GT.AND P5, PT, R3, 0x88, P6 ;  /* 0x000000880300780c */ /* 0x000fda00037a4270 */
[----:B---3--:R-:W-:Y:S05]  /*4280*/  @!P5 BRA `(.L_x_99) ;  /* 0x00000000000cd947 */ /* 0x008fea0003800000 */
[----:B------:R-:W-:-:S05]  /*4290*/  IADD3 R96, P6, R93, R4, RZ ;  /* 0x000000045d607210 */ /* 0x000fca0007fde0ff */
[----:B------:R-:W-:-:S05]  /*42a0*/  IMAD.X R97, R129, 0x1, R5, P6 ;  /* 0x0000000181617824 */ /* 0x000fca00030e0605 */
[----:B------:R2:W5:Y:S03]  /*42b0*/  LDG.E.LTC128B.U16 R92, desc[UR36][R96.64] ;  /* 0x00000024605c7981 */ /* 0x000566000c1e1520 */
.L_x_99:
[----:B------:R-:W-:Y:S05]  /*42c0*/  BSYNC B1 ;  /* 0x0000000000017941 */ /* 0x000fea0003800000 */
.L_x_98:
        /* <DEDUP_REMOVED lines=14> */
.L_x_101:
[----:B------:R-:W-:Y:S05]  /*43b0*/  BSYNC B1 ;  /* 0x0000000000017941 */ /* 0x000fea0003800000 */
.L_x_100:
        /* <DEDUP_REMOVED lines=22> */
[----:B0---4-:R-:W-:-:S05]  /*4520*/  IADD3 R160, P5, R145, R6, RZ ;  /* 0x0000000691a07210 */ /* 0x011fca0007fbe0ff */
        /* <DEDUP_REMOVED lines=15> */
[----:B0-----:R-:W-:Y:S05]  /*4620*/  @!P5 BRA `(.L_x_103) ;  /* 0x00000000000cd947 */ /* 0x001fea0003800000 */
[----:B------:R-:W-:-:S05]  /*4630*/  IADD3 R100, P6, R99, R4, RZ ;  /* 0x0000000463647210 */ /* 0x000fca0007fde0ff */
[----:B------:R-:W-:-:S05]  /*4640*/  IMAD.X R101, R129, 0x1, R5, P6 ;  /* 0x0000000181657824 */ /* 0x000fca00030e0605 */
[----:B------:R0:W5:Y:S03]  /*4650*/  LDG.E.LTC128B.U16 R92, desc[UR36][R100.64] ;  /* 0x00000024645c7981 */ /* 0x000166000c1e1520 */
.L_x_103:
[----:B------:R-:W-:Y:S05]  /*4660*/  BSYNC B1 ;  /* 0x0000000000017941 */ /* 0x000fea0003800000 */
.L_x_102:
[----:B0----5:R-:W-:Y:S01]  /*4670*/  IMAD.U32 R101, R92, 0x10000, RZ ;  /* 0x000100005c657824 */ /* 0x021fe200078e00ff */
        /* <DEDUP_REMOVED lines=9> */
[----:B0-----:R-:W-:Y:S05]  /*4710*/  @!P5 BRA `(.L_x_105) ;  /* 0x00000000000cd947 */ /* 0x001fea0003800000 */
[----:B------:R-:W-:-:S05]  /*4720*/  IADD3 R100, P6, R147, R4, RZ ;  /* 0x0000000493647210 */ /* 0x000fca0007fde0ff */
[----:B------:R-:W-:-:S05]  /*4730*/  IMAD.X R101, R129, 0x1, R5, P6 ;  /* 0x0000000181657824 */ /* 0x000fca00030e0605 */
[----:B------:R0:W5:Y:S03]  /*4740*/  LDG.E.LTC128B.U16 R92, desc[UR36][R100.64] ;  /* 0x00000024645c7981 */ /* 0x000166000c1e1520 */
.L_x_105:
[----:B------:R-:W-:Y:S05]  /*4750*/  BSYNC B1 ;  /* 0x0000000000017941 */ /* 0x000fea0003800000 */
.L_x_104:
[----:B0----5:R-:W-:Y:S01]  /*4760*/  IMAD.U32 R101, R92, 0x10000, RZ ;  /* 0x000100005c657824 */ /* 0x021fe200078e00ff */
        /* <DEDUP_REMOVED lines=12> */
[----:B------:R-:W2:Y:S01]  /*4830*/  @P5 LDG.E.LTC128B.U16 R92, desc[UR36][R166.64] ;  /* 0x00000024a65c5981 */ /* 0x000ea2000c1e1520 */
[----:B0-----:R-:W-:Y:S01]  /*4840*/  LOP3.LUT R149, R121, 0x52, RZ, 0xfc, !PT ;  /* 0x0000005279957812 */ /* 0x001fe200078efcff */
[----:B--2---:R-:W-:-:S04]  /*4850*/  IMAD.U32 R151, R92, 0x10000, RZ ;  /* 0x000100005c977824 */ /* 0x004fc800078e00ff */
        /* <DEDUP_REMOVED lines=12> */
[----:B------:R-:W2:Y:S01]  /*4920*/  @P5 LDG.E.LTC128B.U16 R92, desc[UR36][R166.64] ;  /* 0x00000024a65c5981 */ /* 0x000ea2000c1e1520 */
[----:B------:R-:W-:Y:S01]  /*4930*/  BSSY B1, `(.L_x_106) ;  /* 0x000000d000017945 */ /* 0x000fe20003800000 */
[----:B--2---:R-:W-:-:S04]  /*4940*/  IMAD.U32 R155, R92, 0x10000, RZ ;  /* 0x000100005c9b7824 */ /* 0x004fc800078e00ff */
[----:B------:R-:W-:-:S04]  /*4950*/  FMUL R90, R155, R154 ;  /* 0x0000009a9b5a7220 */ /* 0x000fc80000400000 */
[----:B------:R-:W-:-:S05]  /*4960*/  FFMA R90, R105, R153, R90 ;  /* 0x00000099695a7223 */ /* 0x000fca000000005a */
[----:B------:R-:W-:-:S05]  /*4970*/  F2FP.BF16.F32.PACK_AB R90, RZ, R90 ;  /* 0x0000005aff5a723e */ /* 0x000fca00000010ff */
[----:B------:R2:W-:Y:S01]  /*4980*/  @P5 STG.E.U16 desc[UR36][R160.64], R90 ;  /* 0x0000005aa0005986 */ /* 0x0005e2000c101524 */
[----:B0-----:R-:W-:-:S05]  /*4990*/  IADD3 R156, P5, R97, R10, RZ ;  /* 0x0000000a619c7210 */ /* 0x001fca0007fbe0ff */
[----:B------:R-:W-:Y:S01]  /*49a0*/  IMAD.X R157, R123, 0x1, R11, P5 ;  /* 0x000000017b9d7824 */ /* 0x000fe200028e060b */
[----:B------:R-:W-:-:S13]  /*49b0*/  ISETP.GT.AND P5, PT, R3, 0x88, P6 ;  /* 0x000000880300780c */ /* 0x000fda00037a4270 */
[----:B--2---:R-:W-:Y:S05]  /*49c0*/  @!P5 BRA `(.L_x_107) ;  /* 0x00000000000cd947 */ /* 0x004fea0003800000 */
[----:B------:R-:W-:-:S05]  /*49d0*/  IADD3 R104, P6, R101, R4, RZ ;  /* 0x0000000465687210 */ /* 0x000fca0007fde0ff */
[----:B------:R-:W-:-:S05]  /*49e0*/  IMAD.X R105, R129, 0x1, R5, P6 ;  /* 0x0000000181697824 */ /* 0x000fca00030e0605 */
[----:B------:R0:W5:Y:S03]  /*49f0*/  LDG.E.LTC128B.U16 R92, desc[UR36][R104.64] ;  /* 0x00000024685c7981 */ /* 0x000166000c1e1520 */
.L_x_107:
[----:B------:R-:W-:Y:S05]  /*4a00*/  BSYNC B1 ;  /* 0x0000000000017941 */ /* 0x000fea0003800000 */
.L_x_106:
        /* <DEDUP_REMOVED lines=14> */
.L_x_109:
[----:B------:R-:W-:Y:S05]  /*4af0*/  BSYNC B1 ;  /* 0x0000000000017941 */ /* 0x000fea0003800000 */
.L_x_108:
        /* <DEDUP_REMOVED lines=14> */
[----:B------:R-:W-:Y:S01]  /*4be0*/  LOP3.LUT R157, R127, 0x52, RZ, 0xfc, !PT ;  /* 0x000000527f9d7812 */ /* 0x000fe200078efcff */
        /* <DEDUP_REMOVED lines=9> */
[----:B0-----:R-:W-:-:S05]  /*4c80*/  IADD3 R160, P5, R157, R8, RZ ;  /* 0x000000089da07210 */ /* 0x001fca0007fbe0ff */
        /* <DEDUP_REMOVED lines=17> */
.L_x_111:
[----:B------:R-:W-:Y:S05]  /*4da0*/  BSYNC B1 ;  /* 0x0000000000017941 */ /* 0x000fea0003800000 */
.L_x_110:
        /* <DEDUP_REMOVED lines=14> */
.L_x_113:
[----:B------:R-:W-:Y:S05]  /*4e90*/  BSYNC B1 ;  /* 0x0000000000017941 */ /* 0x000fea0003800000 */
.L_x_112:
[----:B0----5:R-:W-:-:S04]  /*4ea0*/  IMAD.U32 R109, R92, 0x10000, RZ ;  /* 0x000100005c6d7824 */ /* 0x021fc800078e00ff */
        /* <DEDUP_REMOVED lines=39> */
.L_x_115:
[----:B------:R-:W-:Y:S05]  /*5120*/  BSYNC B1 ;  /* 0x0000000000017941 */ /* 0x000fea0003800000 */
.L_x_114:
[----:B0----5:R-:W-:Y:S01]  /*5130*/  IMAD.U32 R7, R92, 0x10000, RZ ;  /* 0x000100005c077824 */ /* 0x021fe200078e00ff */
        /* <DEDUP_REMOVED lines=12> */
.L_x_117:
[----:B------:R-:W-:Y:S05]  /*5200*/  BSYNC B1 ;  /* 0x0000000000017941 */ /* 0x000fea0003800000 */
.L_x_116:
[----:B0----5:R-:W-:Y:S01]  /*5210*/  IMAD.U32 R7, R92, 0x10000, RZ ;  /* 0x000100005c077824 */ /* 0x021fe200078e00ff */
[----:B------:R-:W-:-:S03]  /*5220*/  LOP3.LUT R113, R127, 0x70, RZ, 0xfc, !PT ;  /* 0x000000707f717812 */ /* 0x000fc600078efcff */
        /* <DEDUP_REMOVED lines=8> */
[----:B0-----:R-:W-:Y:S01]  /*52b0*/  IMAD.X R7, R129, 0x1, R9, P5 ;  /* 0x0000000181077824 */ /* 0x001fe200028e0609 */
[----:B------:R-:W-:-:S13]  /*52c0*/  ISETP.GT.AND P5, PT, R3, 0x80, P1 ;  /* 0x000000800300780c */ /* 0x000fda0000fa4270 */
[----:B------:R-:W2:Y:S02]  /*52d0*/  @P5 LDG.E.LTC128B.U16 R92, desc[UR36][R6.64] ;  /* 0x00000024065c5981 */ /* 0x000ea4000c1e1520 */
[----:B--2---:R-:W-:-:S04]  /*52e0*/  IMAD.U32 R115, R92, 0x10000, RZ ;  /* 0x000100005c737824 */ /* 0x004fc800078e00ff */
[----:B------:R-:W-:-:S04]  /*52f0*/  FMUL R115, R115, R154 ;  /* 0x0000009a73737220 */ /* 0x000fc80000400000 */
[----:B------:R-:W-:-:S05]  /*5300*/  FFMA R115, R116, R153, R115 ;  /* 0x0000009974737223 */ /* 0x000fca0000000073 */
[----:B------:R-:W-:-:S04]  /*5310*/  F2FP.BF16.F32.PACK_AB R115, RZ, R115 ;  /* 0x00000073ff73723e */ /* 0x000fc800000010ff */
[----:B------:R-:W-:Y:S02]  /*5320*/  PRMT R90, R115, 0x7610, R90 ;  /* 0x00007610735a7816 */ /* 0x000fe4000000005a */
[----:B------:R-:W-:-:S03]  /*5330*/  LOP3.LUT R115, R127, 0x72, RZ, 0xfc, !PT ;  /* 0x000000727f737812 */ /* 0x000fc600078efcff */
[----:B------:R-:W-:Y:S01]  /*5340*/  @P5 STG.E.U16 desc[UR36][R162.64], R90 ;  /* 0x0000005aa2005986 */ /* 0x000fe2000c101524 */
        /* <DEDUP_REMOVED lines=13> */
[----:B------:R-:W-:-:S05]  /*5420*/  IADD3 R6, P5, R12, R121, RZ ;  /* 0x000000790c067210 */ /* 0x000fca0007fbe0ff */
[----:B0-----:R-:W-:Y:S01]  /*5430*/  IMAD.X R7, R13, 0x1, R123, P5 ;  /* 0x000000010d077824 */ /* 0x001fe200028e067b */
[----:B------:R-:W-:-:S13]  /*5440*/  ISETP.GT.AND P5, PT, R3, 0x88, P1 ;  /* 0x000000880300780c */ /* 0x000fda0000fa4270 */
[----:B------:R-:W-:Y:S05]  /*5450*/  @!P5 BRA `(.L_x_119) ;  /* 0x00000000000cd947 */ /* 0x000fea0003800000 */
[----:B------:R-:W-:-:S05]  /*5460*/  IADD3 R8, P6, R113, R4, RZ ;  /* 0x0000000471087210 */ /* 0x000fca0007fde0ff */
[----:B------:R-:W-:-:S05]  /*5470*/  IMAD.X R9, R129, 0x1, R5, P6 ;  /* 0x0000000181097824 */ /* 0x000fca00030e0605 */
[----:B------:R0:W5:Y:S03]  /*5480*/  LDG.E.LTC128B.U16 R92, desc[UR36][R8.64] ;  /* 0x00000024085c7981 */ /* 0x000166000c1e1520 */
.L_x_119:
[----:B------:R-:W-:Y:S05]  /*5490*/  BSYNC B1 ;  /* 0x0000000000017941 */ /* 0x000fea0003800000 */
.L_x_118:
        /* <DEDUP_REMOVED lines=8> */
[----:B------:R-:W-:-:S05]  /*5520*/  IADD3 R4, P5, R115, R4, RZ ;  /* 0x0000000473047210 */ /* 0x000fca0007fbe0ff */
[----:B------:R-:W-:Y:S01]  /*5530*/  IMAD.X R5, R129, 0x1, R5, P5 ;  /* 0x0000000181057824 */ /* 0x000fe200028e0605 */
[----:B------:R-:W-:-:S13]  /*5540*/  ISETP.GT.AND P5, PT, R3, 0x88, P0 ;  /* 0x000000880300780c */ /* 0x000fda00007a4270 */
[----:B0-----:R-:W-:Y:S05]  /*5550*/  @!P5 BRA `(.L_x_121) ;  /* 0x000000000004d947 */ /* 0x001fea0003800000 */
[----:B------:R0:W5:Y:S02]  /*5560*/  LDG.E.LTC128B.U16 R92, desc[UR36][R4.64] ;  /* 0x00000024045c7981 */ /* 0x000164000c1e1520 */
.L_x_121:
[----:B------:R-:W-:Y:S05]  /*5570*/  BSYNC B1 ;  /* 0x0000000000017941 */ /* 0x000fea0003800000 */
.L_x_120:
[----:B0----5:R-:W-:Y:S01]  /*5580*/  IMAD.U32 R5, R92, 0x10000, RZ ;  /* 0x000100005c057824 */ /* 0x021fe200078e00ff */
[----:B------:R-:W-:Y:S03]  /*5590*/  BSSY B1, `(.L_x_122) ;  /* 0x000000d000017945 */ /* 0x000fe60003800000 */
        /* <DEDUP_REMOVED lines=10> */
[----:B------:R-:W-:Y:S05]  /*5640*/  @!P5 BRA `(.L_x_123) ;  /* 0x000000000004d947 */ /* 0x000fea0003800000 */
[----:B------:R0:W5:Y:S02]  /*5650*/  LDG.E.LTC128B.U16 R92, desc[UR36][R4.64] ;  /* 0x00000024045c7981 */ /* 0x000164000c1e1520 */
.L_x_123:
[----:B------:R-:W-:Y:S05]  /*5660*/  BSYNC B1 ;  /* 0x0000000000017941 */ /* 0x000fea0003800000 */
.L_x_122:
[----:B-----5:R-:W-:Y:S01]  /*5670*/  IMAD.U32 R9, R92, 0x10000, RZ ;  /* 0x000100005c097824 */ /* 0x020fe200078e00ff */
        /* <DEDUP_REMOVED lines=13> */
.L_x_125:
[----:B------:R-:W-:Y:S05]  /*5750*/  BSYNC B1 ;  /* 0x0000000000017941 */ /* 0x000fea0003800000 */
.L_x_124:
[----:B--2--5:R-:W-:Y:S01]  /*5760*/  IMAD.U32 R9, R92, 0x10000, RZ ;  /* 0x000100005c097824 */ /* 0x024fe200078e00ff */
[----:B------:R-:W-:Y:S03]  /*5770*/  BSSY B1, `(.L_x_126) ;  /* 0x000000d000017945 */ /* 0x000fe60003800000 */
[----:B------:R-:W-:-:S04]  /*5780*/  FMUL R8, R9, R154 ;  /* 0x0000009a09087220 */ /* 0x000fc80000400000 */
[----:B------:R-:W-:-:S05]  /*5790*/  FFMA R8, R57, R153, R8 ;  /* 0x0000009939087223 */ /* 0x000fca0000000008 */
[----:B------:R-:W-:-:S04]  /*57a0*/  F2FP.BF16.F32.PACK_AB R8, RZ, R8 ;  /* 0x00000008ff08723e */ /* 0x000fc800000010ff */
[----:B------:R-:W-:-:S05]  /*57b0*/  PRMT R9, R8, 0x7610, R9 ;  /* 0x0000761008097816 */ /* 0x000fca0000000009 */
[----:B------:R2:W-:Y:S01]  /*57c0*/  @P5 STG.E.U16 desc[UR36][R162.64], R9 ;  /* 0x00000009a2005986 */ /* 0x0005e2000c101524 */
[----:B------:R-:W-:-:S05]  /*57d0*/  IADD3 R8, P5, R88, R121, RZ ;  /* 0x0000007958087210 */ /* 0x000fca0007fbe0ff */
[----:B--2---:R-:W-:Y:S01]  /*57e0*/  IMAD.X R9, R89, 0x1, R123, P5 ;  /* 0x0000000159097824 */ /* 0x004fe200028e067b */
[----:B------:R-:W-:-:S05]  /*57f0*/  IADD3 R10, P5, R20, R127, RZ ;  /* 0x0000007f140a7210 */ /* 0x000fca0007fbe0ff */
[----:B------:R-:W-:Y:S01]  /*5800*/  IMAD.X R11, R21, 0x1, R129, P5 ;  /* 0x00000001150b7824 */ /* 0x000fe200028e0681 */
[----:B------:R-:W-:-:S13]  /*5810*/  ISETP.GT.AND P5, PT, R3, 0x108, P4 ;  /* 0x000001080300780c */ /* 0x000fda00027a4270 */
[----:B------:R-:W-:Y:S05]  /*5820*/  @!P5 BRA `(.L_x_127) ;  /* 0x000000000004d947 */ /* 0x000fea0003800000 */
[----:B------:R2:W5:Y:S02]  /*5830*/  LDG.E.LTC128B.U16 R92, desc[UR36][R10.64] ;  /* 0x000000240a5c7981 */ /* 0x000564000c1e1520 */
.L_x_127:
[----:B------:R-:W-:Y:S05]  /*5840*/  BSYNC B1 ;  /* 0x0000000000017941 */ /* 0x000fea0003800000 */
.L_x_126:
        /* <DEDUP_REMOVED lines=10> */
[----:B---3--:R-:W-:Y:S05]  /*58f0*/  @!P5 BRA `(.L_x_129) ;  /* 0x00000000000cd947 */ /* 0x008fea0003800000 */
[----:B------:R-:W-:-:S05]  /*5900*/  IADD3 R56, P6, R20, R133, RZ ;  /* 0x0000008514387210 */ /* 0x000fca0007fde0ff */
[----:B------:R-:W-:-:S05]  /*5910*/  IMAD.X R57, R21, 0x1, R129, P6 ;  /* 0x0000000115397824 */ /* 0x000fca00030e0681 */
[----:B------:R3:W5:Y:S03]  /*5920*/  LDG.E.LTC128B.U16 R92, desc[UR36][R56.64] ;  /* 0x00000024385c7981 */ /* 0x000766000c1e1520 */
.L_x_129:
[----:B------:R-:W-:Y:S05]  /*5930*/  BSYNC B1 ;  /* 0x0000000000017941 */ /* 0x000fea0003800000 */
.L_x_128:
[----:B---3-5:R-:W-:Y:S01]  /*5940*/  IMAD.U32 R57, R92, 0x10000, RZ ;  /* 0x000100005c397824 */ /* 0x028fe200078e00ff */
[----:B------:R-:W-:Y:S01]  /*5950*/  LOP3.LUT P6, RZ, R152, 0x4, RZ, 0xc0, !PT ;  /* 0x0000000498ff7812 */ /* 0x000fe200078cc0ff */
[----:B------:R-:W-:Y:S02]  /*5960*/  BSSY B1, `(.L_x_130) ;  /* 0x000000d000017945 */ /* 0x000fe40003800000 */
[----:B------:R-:W-:-:S04]  /*5970*/  FMUL R56, R57, R154 ;  /* 0x0000009a39387220 */ /* 0x000fc80000400000 */
[----:B------:R-:W-:-:S05]  /*5980*/  FFMA R56, R59, R153, R56 ;  /* 0x000000993b387223 */ /* 0x000fca0000000038 */
[----:B------:R-:W-:-:S04]  /*5990*/  F2FP.BF16.F32.PACK_AB R56, RZ, R56 ;  /* 0x00000038ff38723e */ /* 0x000fc800000010ff */
[----:B------:R-:W-:-:S05]  /*59a0*/  PRMT R57, R56, 0x7610, R57 ;  /* 0x0000761038397816 */ /* 0x000fca0000000039 */
[----:B------:R3:W-:Y:S01]  /*59b0*/  @P5 STG.E.U16 desc[UR36][R162.64], R57 ;  /* 0x00000039a2005986 */ /* 0x0007e2000c101524 */
[----:B------:R-:W-:-:S05]  /*59c0*/  IADD3 R56, P5, R135, R12, RZ ;  /* 0x0000000c87387210 */ /* 0x000fca0007fbe0ff */
[----:B---3--:R-:W-:Y:S01]  /*59d0*/  IMAD.X R57, R13, 0x1, R123, P5 ;  /* 0x000000010d397824 */ /* 0x008fe200028e067b */
[----:B------:R-:W-:-:S13]  /*59e0*/  ISETP.GT.AND P5, PT, R3, 0x100, P6 ;  /* 0x000001000300780c */ /* 0x000fda00037a4270 */
[----:B------:R-:W-:Y:S05]  /*59f0*/  @!P5 BRA `(.L_x_131) ;  /* 0x00000000000cd947 */ /* 0x000fea0003800000 */
[----:B------:R-:W-:-:S05]  /*5a00*/  IADD3 R58, P6, R91, R14, RZ ;  /* 0x0000000e5b3a7210 */ /* 0x000fca0007fde0ff */
[----:B------:R-:W-:-:S05]  /*5a10*/  IMAD.X R59, R15, 0x1, R129, P6 ;  /* 0x000000010f3b7824 */ /* 0x000fca00030e0681 */
[----:B------:R3:W5:Y:S03]  /*5a20*/  LDG.E.LTC128B.U16 R92, desc[UR36][R58.64] ;  /* 0x000000243a5c7981 */ /* 0x000766000c1e1520 */
.L_x_131:
[----:B------:R-:W-:Y:S05]  /*5a30*/  BSYNC B1 ;  /* 0x0000000000017941 */ /* 0x000fea0003800000 */
.L_x_130:
[----:B---3-5:R-:W-:Y:S01]  /*5a40*/  IMAD.U32 R59, R92, 0x10000, RZ ;  /* 0x000100005c3b7824 */ /* 0x028fe200078e00ff */
[----:B------:R-:W-:Y:S01]  /*5a50*/  LOP3.LUT P6, RZ, R152, 0x8, RZ, 0xc0, !PT ;  /* 0x0000000898ff7812 */ /* 0x000fe200078cc0ff */
[----:B------:R-:W-:Y:S02]  /*5a60*/  BSSY B1, `(.L_x_132) ;  /* 0x000000c000017945 */ /* 0x000fe40003800000 */
[----:B------:R-:W-:-:S04]  /*5a70*/  FMUL R59, R59, R154 ;  /* 0x0000009a3b3b7220 */ /* 0x000fc80000400000 */
[----:B------:R-:W-:-:S05]  /*5a80*/  FFMA R59, R60, R153, R59 ;  /* 0x000000993c3b7223 */ /* 0x000fca000000003b */
[----:B------:R-:W-:-:S05]  /*5a90*/  F2FP.BF16.F32.PACK_AB R59, RZ, R59 ;  /* 0x0000003bff3b723e */ /* 0x000fca00000010ff */
        /* <DEDUP_REMOVED lines=8> */
.L_x_133:
[----:B------:R-:W-:Y:S05]  /*5b20*/  BSYNC B1 ;  /* 0x0000000000017941 */ /* 0x000fea0003800000 */
.L_x_132:
[----:B---3-5:R-:W-:Y:S01]  /*5b30*/  IMAD.U32 R117, R92, 0x10000, RZ ;  /* 0x000100005c757824 */ /* 0x028fe200078e00ff */
[----:B------:R-:W-:Y:S01]  /*5b40*/  LOP3.LUT P6, RZ, R152, 0x4, RZ, 0xc0, !PT ;  /* 0x0000000498ff7812 */ /* 0x000fe200078cc0ff */
[----:B------:R-:W-:Y:S02]  /*5b50*/  BSSY B1, `(.L_x_134) ;  /* 0x000000e000017945 */ /* 0x000fe40003800000 */
[----:B------:R-:W-:-:S04]  /*5b60*/  FMUL R60, R117, R154 ;  /* 0x0000009a753c7220 */ /* 0x000fc80000400000 */
[----:B------:R-:W-:-:S05]  /*5b70*/  FFMA R60, R61, R153, R60 ;  /* 0x000000993d3c7223 */ /* 0x000fca000000003c */
[----:B------:R-:W-:-:S04]  /*5b80*/  F2FP.BF16.F32.PACK_AB R60, RZ, R60 ;  /* 0x0000003cff3c723e */ /* 0x000fc800000010ff */
[----:B------:R-:W-:Y:S02]  /*5b90*/  PRMT R61, R60, 0x7610, R61 ;  /* 0x000076103c3d7816 */ /* 0x000fe4000000003d */
[----:B------:R-:W-:-:S03]  /*5ba0*/  PRMT R60, R92, 0x7610, R60 ;  /* 0x000076105c3c7816 */ /* 0x000fc6000000003c */
        /* <DEDUP_REMOVED lines=8> */
.L_x_135:
[----:B------:R-:W-:Y:S05]  /*5c30*/  BSYNC B1 ;  /* 0x0000000000017941 */ /* 0x000fea0003800000 */
.L_x_134:
[----:B---3-5:R-:W-:Y:S01]  /*5c40*/  IMAD.U32 R61, R60, 0x10000, RZ ;  /* 0x000100003c3d7824 */ /* 0x028fe200078e00ff */
[----:B------:R-:W-:Y:S01]  /*5c50*/  LOP3.LUT P6, RZ, R152, 0x8, RZ, 0xc0, !PT ;  /* 0x0000000898ff7812 */ /* 0x000fe200078cc0ff */
[----:B------:R-:W-:Y:S02]  /*5c60*/  BSSY B1, `(.L_x_136) ;  /* 0x000000d000017945 */ /* 0x000fe40003800000 */
[----:B------:R-:W-:-:S04]  /*5c70*/  FMUL R61, R61, R154 ;  /* 0x0000009a3d3d7220 */ /* 0x000fc80000400000 */
[----:B------:R-:W-:Y:S01]  /*5c80*/  FFMA R61, R62, R153, R61 ;  /* 0x000000993e3d7223 */ /* 0x000fe2000000003d */
[----:B------:R-:W-:-:S04]  /*5c90*/  PRMT R62, R60, 0x7610, R62 ;  /* 0x000076103c3e7816 */ /* 0x000fc8000000003e */
        /* <DEDUP_REMOVED lines=9> */
.L_x_137:
[----:B------:R-:W-:Y:S05]  /*5d30*/  BSYNC B1 ;  /* 0x0000000000017941 */ /* 0x000fea0003800000 */
.L_x_136:
[----:B---3-5:R-:W-:Y:S01]  /*5d40*/  IMAD.U32 R61, R62, 0x10000, RZ ;  /* 0x000100003e3d7824 */ /* 0x028fe200078e00ff */
[----:B------:R-:W-:Y:S01]  /*5d50*/  LOP3.LUT P6, RZ, R152, 0x10, RZ, 0xc0, !PT ;  /* 0x0000001098ff7812 */ /* 0x000fe200078cc0ff */
[----:B------:R-:W-:Y:S01]  /*5d60*/  BSSY B1, `(.L_x_138) ;  /* 0x000000e000017945 */ /* 0x000fe20003800000 */
[----:B------:R-:W-:Y:S01]  /*5d70*/  PRMT R90, R62, 0x7610, R90 ;  /* 0x000076103e5a7816 */ /* 0x000fe2000000005a */
        /* <DEDUP_REMOVED lines=12> */
.L_x_139:
[----:B------:R-:W-:Y:S05]  /*5e40*/  BSYNC B1 ;  /* 0x0000000000017941 */ /* 0x000fea0003800000 */
.L_x_138:
        /* <DEDUP_REMOVED lines=14> */
.L_x_141:
[----:B------:R-:W-:Y:S05]  /*5f30*/  BSYNC B1 ;  /* 0x0000000000017941 */ /* 0x000fea0003800000 */
.L_x_140:
        /* <DEDUP_REMOVED lines=16> */
.L_x_143:
[----:B------:R-:W-:Y:S05]  /*6040*/  BSYNC B1 ;  /* 0x0000000000017941 */ /* 0x000fea0003800000 */
.L_x_142:
        /* <DEDUP_REMOVED lines=15> */
.L_x_145:
[----:B------:R-:W-:Y:S05]  /*6140*/  BSYNC B1 ;  /* 0x0000000000017941 */ /* 0x000fea0003800000 */
.L_x_144:
        /* <DEDUP_REMOVED lines=15> */
.L_x_147:
[----:B------:R-:W-:Y:S05]  /*6240*/  BSYNC B1 ;  /* 0x0000000000017941 */ /* 0x000fea0003800000 */
.L_x_146:
        /* <DEDUP_REMOVED lines=14> */
.L_x_149:
[----:B------:R-:W-:Y:S05]  /*6330*/  BSYNC B1 ;  /* 0x0000000000017941 */ /* 0x000fea0003800000 */
.L_x_148:
        /* <DEDUP_REMOVED lines=16> */
.L_x_151:
[----:B------:R-:W-:Y:S05]  /*6440*/  BSYNC B1 ;  /* 0x0000000000017941 */ /* 0x000fea0003800000 */
.L_x_150:
[----:B---3-5:R-:W-:Y:S01]  /*6450*/  IMAD.U32 R61, R60, 0x10000, RZ ;  /* 0x000100003c3d7824 */ /* 0x028fe200078e00ff */
[----:B------:R-:W-:Y:S01]  /*6460*/  LOP3.LUT P6, RZ, R152, 0x80, RZ, 0xc0, !PT ;  /* 0x0000008098ff7812 */ /* 0x000fe200078cc0ff */
[----:B------:R-:W-:Y:S01]  /*6470*/  BSSY B1, `(.L_x_152) ;  /* 0x000000d000017945 */ /* 0x000fe20003800000 */
[----:B------:R-:W-:Y:S01]  /*6480*/  PRMT R66, R60, 0x7610, R66 ;  /* 0x000076103c427816 */ /* 0x000fe20000000042 */
        /* <DEDUP_REMOVED lines=11> */
.L_x_153:
[----:B------:R-:W-:Y:S05]  /*6540*/  BSYNC B1 ;  /* 0x0000000000017941 */ /* 0x000fea0003800000 */
.L_x_152:
        /* <DEDUP_REMOVED lines=15> */
.L_x_155:
[----:B------:R-:W-:Y:S05]  /*6640*/  BSYNC B1 ;  /* 0x0000000000017941 */ /* 0x000fea0003800000 */
.L_x_154:
        /* <DEDUP_REMOVED lines=14> */
.L_x_157:
[----:B------:R-:W-:Y:S05]  /*6730*/  BSYNC B1 ;  /* 0x0000000000017941 */ /* 0x000fea0003800000 */
.L_x_156:
        /* <DEDUP_REMOVED lines=16> */
.L_x_159:
[----:B------:R-:W-:Y:S05]  /*6840*/  BSYNC B1 ;  /* 0x0000000000017941 */ /* 0x000fea0003800000 */
.L_x_158:
        /* <DEDUP_REMOVED lines=15> */
.L_x_161:
[----:B------:R-:W-:Y:S05]  /*6940*/  BSYNC B1 ;  /* 0x0000000000017941 */ /* 0x000fea0003800000 */
.L_x_160:
        /* <DEDUP_REMOVED lines=15> */
.L_x_163:
[----:B------:R-:W-:Y:S05]  /*6a40*/  BSYNC B1 ;  /* 0x0000000000017941 */ /* 0x000fea0003800000 */
.L_x_162:
        /* <DEDUP_REMOVED lines=14> */
.L_x_165:
[----:B------:R-:W-:Y:S05]  /*6b30*/  BSYNC B1 ;  /* 0x0000000000017941 */ /* 0x000fea0003800000 */
.L_x_164:
        /* <DEDUP_REMOVED lines=16> */
.L_x_167:
[----:B------:R-:W-:Y:S05]  /*6c40*/  BSYNC B1 ;  /* 0x0000000000017941 */ /* 0x000fea0003800000 */
.L_x_166:
        /* <DEDUP_REMOVED lines=15> */
.L_x_169:
[----:B------:R-:W-:Y:S05]  /*6d40*/  BSYNC B1 ;  /* 0x0000000000017941 */ /* 0x000fea0003800000 */
.L_x_168:
[----:B---3-5:R-:W-:Y:S01]  /*6d50*/  IMAD.U32 R61, R66, 0x10000, RZ ;  /* 0x00010000423d7824 */ /* 0x028fe200078e00ff */
[----:B------:R-:W-:Y:S03]  /*6d60*/  BSSY B1, `(.L_x_170) ;  /* 0x000000d000017945 */ /* 0x000fe60003800000 */
        /* <DEDUP_REMOVED lines=12> */
.L_x_171:
[----:B------:R-:W-:Y:S05]  /*6e30*/  BSYNC B1 ;  /* 0x0000000000017941 */ /* 0x000fea0003800000 */
.L_x_170:
[----:B---3-5:R-:W-:Y:S01]  /*6e40*/  IMAD.U32 R63, R66, 0x10000, RZ ;  /* 0x00010000423f7824 */ /* 0x028fe200078e00ff */
        /* <DEDUP_REMOVED lines=12> */
.L_x_173:
[----:B------:R-:W-:Y:S05]  /*6f10*/  BSYNC B1 ;  /* 0x0000000000017941 */ /* 0x000fea0003800000 */
.L_x_172:
[----:B---3-5:R-:W-:Y:S01]  /*6f20*/  IMAD.U32 R57, R66, 0x10000, RZ ;  /* 0x0001000042397824 */ /* 0x028fe200078e00ff */
[----:B------:R-:W-:Y:S03]  /*6f30*/  BSSY B1, `(.L_x_174) ;  /* 0x000000e000017945 */ /* 0x000fe60003800000 */
        /* <DEDUP_REMOVED lines=13> */
.L_x_175:
[----:B------:R-:W-:Y:S05]  /*7010*/  BSYNC B1 ;  /* 0x0000000000017941 */ /* 0x000fea0003800000 */
.L_x_174:
        /* <DEDUP_REMOVED lines=13> */
.L_x_177:
[----:B------:R-:W-:Y:S05]  /*70f0*/  BSYNC B1 ;  /* 0x0000000000017941 */ /* 0x000fea0003800000 */
.L_x_176:
[C---:B---3-5:R-:W-:Y:S01]  /*7100*/  IMAD.U32 R57, R56.reuse, 0x10000, RZ ;  /* 0x0001000038397824 */ /* 0x068fe200078e00ff */
[----:B------:R-:W-:Y:S01]  /*7110*/  BSSY B1, `(.L_x_178) ;  /* 0x000000e000017945 */ /* 0x000fe20003800000 */
[----:B------:R-:W-:Y:S02]  /*7120*/  PRMT R64, R56, 0x7610, R64 ;  /* 0x0000761038407816 */ /* 0x000fe40000000040 */
[----:B------:R-:W-:-:S04]  /*7130*/  FMUL R62, R57, R154 ;  /* 0x0000009a393e7220 */ /* 0x000fc80000400000 */
[----:B------:R-:W-:-:S05]  /*7140*/  FFMA R62, R83, R153, R62 ;  /* 0x00000099533e7223 */ /* 0x000fca000000003e */
[----:B------:R-:W-:-:S04]  /*7150*/  F2FP.BF16.F32.PACK_AB R62, RZ, R62 ;  /* 0x0000003eff3e723e */ /* 0x000fc800000010ff */
[----:B------:R-:W-:-:S05]  /*7160*/  PRMT R57, R62, 0x7610, R57 ;  /* 0x000076103e397816 */ /* 0x000fca0000000039 */
        /* <DEDUP_REMOVED lines=8> */
.L_x_179:
[----:B------:R-:W-:Y:S05]  /*71f0*/  BSYNC B1 ;  /* 0x0000000000017941 */ /* 0x000fea0003800000 */
.L_x_178:
[----:B---3-5:R-:W-:Y:S01]  /*7200*/  IMAD.U32 R57, R64, 0x10000, RZ ;  /* 0x0001000040397824 */ /* 0x028fe200078e00ff */
[----:B------:R-:W-:Y:S03]  /*7210*/  BSSY B1, `(.L_x_180) ;  /* 0x000000c000017945 */ /* 0x000fe60003800000 */
[----:B------:R-:W-:-:S04]  /*7220*/  FMUL R57, R57, R154 ;  /* 0x0000009a39397220 */ /* 0x000fc80000400000 */
[----:B------:R-:W-:-:S05]  /*7230*/  FFMA R57, R84, R153, R57 ;  /* 0x0000009954397223 */ /* 0x000fca0000000039 */
[----:B------:R-:W-:-:S05]  /*7240*/  F2FP.BF16.F32.PACK_AB R57, RZ, R57 ;  /* 0x00000039ff39723e */ /* 0x000fca00000010ff */
[----:B------:R3:W-:Y:S01]  /*7250*/  @P5 STG.E.U16 desc[UR36][R60.64], R57 ;  /* 0x000000393c005986 */ /* 0x0007e2000c101524 */
[----:B------:R-:W-:-:S05]  /*7260*/  IADD3 R56, P5, R159, R88, RZ ;  /* 0x000000589f387210 */ /* 0x000fca0007fbe0ff */
[----:B---3--:R-:W-:Y:S01]  /*7270*/  IMAD.X R57, R89, 0x1, R123, P5 ;  /* 0x0000000159397824 */ /* 0x008fe200028e067b */
[----:B------:R-:W-:-:S05]  /*7280*/  IADD3 R14, P5, R115, R14, RZ ;  /* 0x0000000e730e7210 */ /* 0x000fca0007fbe0ff */
[----:B------:R-:W-:Y:S01]  /*7290*/  IMAD.X R15, R15, 0x1, R129, P5 ;  /* 0x000000010f0f7824 */ /* 0x000fe200028e0681 */
[----:B------:R-:W-:-:S13]  /*72a0*/  ISETP.GT.AND P5, PT, R3, 0x100, P0 ;  /* 0x000001000300780c */ /* 0x000fda00007a4270 */
[----:B------:R-:W-:Y:S05]  /*72b0*/  @!P5 BRA `(.L_x_181) ;  /* 0x000000000004d947 */ /* 0x000fea0003800000 */
[----:B------:R3:W5:Y:S02]  /*72c0*/  LDG.E.LTC128B.U16 R64, desc[UR36][R14.64] ;  /* 0x000000240e407981 */ /* 0x000764000c1e1520 */
.L_x_181:
[----:B------:R-:W-:Y:S05]  /*72d0*/  BSYNC B1 ;  /* 0x0000000000017941 */ /* 0x000fea0003800000 */
.L_x_180:
        /* <DEDUP_REMOVED lines=14> */
.L_x_183:
[----:B------:R-:W-:Y:S05]  /*73c0*/  BSYNC B1 ;  /* 0x0000000000017941 */ /* 0x000fea0003800000 */
.L_x_182:
        /* <DEDUP_REMOVED lines=9> */
[----:B---3--:R-:W-:Y:S01]  /*7460*/  IMAD.X R13, R21, 0x1, R129, P5 ;  /* 0x00000001150d7824 */ /* 0x008fe200028e0681 */
[----:B------:R-:W-:-:S13]  /*7470*/  ISETP.GT.AND P5, PT, R3, 0x108, P0 ;  /* 0x000001080300780c */ /* 0x000fda00007a4270 */
[----:B------:R-:W-:Y:S05]  /*7480*/  @!P5 BRA `(.L_x_185) ;  /* 0x000000000004d947 */ /* 0x000fea0003800000 */
[----:B------:R3:W5:Y:S02]  /*7490*/  LDG.E.LTC128B.U16 R64, desc[UR36][R12.64] ;  /* 0x000000240c407981 */ /* 0x000764000c1e1520 */
.L_x_185:
[----:B------:R-:W-:Y:S05]  /*74a0*/  BSYNC B1 ;  /* 0x0000000000017941 */ /* 0x000fea0003800000 */
.L_x_184:
        /* <DEDUP_REMOVED lines=15> */
.L_x_187:
[----:B------:R-:W-:Y:S05]  /*75a0*/  BSYNC B1 ;  /* 0x0000000000017941 */ /* 0x000fea0003800000 */
.L_x_186:
        /* <DEDUP_REMOVED lines=14> */
.L_x_189:
[----:B------:R-:W-:Y:S05]  /*7690*/  BSYNC B1 ;  /* 0x0000000000017941 */ /* 0x000fea0003800000 */
.L_x_188:
[----:B---3-5:R-:W-:Y:S01]  /*76a0*/  IMAD.U32 R13, R12, 0x10000, RZ ;  /* 0x000100000c0d7824 */ /* 0x028fe200078e00ff */
[----:B------:R-:W-:Y:S01]  /*76b0*/  ISETP.GT.AND P4, PT, R3, 0x188, P4 ;  /* 0x000001880300780c */ /* 0x000fe20002784270 */
[----:B------:R-:W-:Y:S02]  /*76c0*/  BSSY B1, `(.L_x_190) ;  /* 0x000000c000017945 */ /* 0x000fe40003800000 */
[----:B------:R-:W-:-:S04]  /*76d0*/  FMUL R14, R13, R154 ;  /* 0x0000009a0d0e7220 */ /* 0x000fc80000400000 */
[----:B------:R-:W-:-:S05]  /*76e0*/  FFMA R14, R25, R153, R14 ;  /* 0x00000099190e7223 */ /* 0x000fca000000000e */
[----:B------:R-:W-:-:S04]  /*76f0*/  F2FP.BF16.F32.PACK_AB R14, RZ, R14 ;  /* 0x0000000eff0e723e */ /* 0x000fc800000010ff */
[----:B------:R-:W-:-:S05]  /*7700*/  PRMT R13, R14, 0x7610, R13 ;  /* 0x000076100e0d7816 */ /* 0x000fca000000000d */
[----:B------:R3:W-:Y:S01]  /*7710*/  @P5 STG.E.U16 desc[UR36][R58.64], R13 ;  /* 0x0000000d3a005986 */ /* 0x0007e2000c101524 */
[----:B------:R-:W-:-:S05]  /*7720*/  IADD3 R14, P5, R8, R121, RZ ;  /* 0x00000079080e7210 */ /* 0x000fca0007fbe0ff */
[----:B------:R-:W-:Y:S01]  /*7730*/  IMAD.X R15, R9, 0x1, R123, P5 ;  /* 0x00000001090f7824 */ /* 0x000fe200028e067b */
[----:B------:R-:W-:Y:S07]  /*7740*/  @!P4 BRA `(.L_x_191) ;  /* 0x00000000000cc947 */ /* 0x000fee0003800000 */
[----:B------:R-:W-:-:S05]  /*7750*/  IADD3 R12, P5, R10, R127, RZ ;  /* 0x0000007f0a0c7210 */ /* 0x000fca0007fbe0ff */
[----:B---3--:R-:W-:-:S05]  /*7760*/  IMAD.X R13, R11, 0x1, R129, P5 ;  /* 0x000000010b0d7824 */ /* 0x008fca00028e0681 */
[----:B------:R4:W5:Y:S03]  /*7770*/  LDG.E.LTC128B.U16 R12, desc[UR36][R12.64] ;  /* 0x000000240c0c7981 */ /* 0x000966000c1e1520 */
.L_x_191:
[----:B------:R-:W-:Y:S05]  /*7780*/  BSYNC B1 ;  /* 0x0000000000017941 */ /* 0x000fea0003800000 */
.L_x_190:
[----:B---345:R-:W-:Y:S01]  /*7790*/  IMAD.U32 R13, R12, 0x10000, RZ ;  /* 0x000100000c0d7824 */ /* 0x038fe200078e00ff */
[----:B------:R-:W-:Y:S01]  /*77a0*/  LOP3.LUT P5, RZ, R152, 0x2, RZ, 0xc0, !PT ;  /* 0x0000000298ff7812 */ /* 0x000fe200078ac0ff */
[----:B------:R-:W-:Y:S02]  /*77b0*/  BSSY B1, `(.L_x_192) ;  /* 0x000000c000017945 */ /* 0x000fe40003800000 */
[----:B------:R-:W-:-:S04]  /*77c0*/  FMUL R13, R13, R154 ;  /* 0x0000009a0d0d7220 */ /* 0x000fc80000400000 */
[----:B------:R-:W-:-:S05]  /*77d0*/  FFMA R13, R26, R153, R13 ;  /* 0x000000991a0d7223 */ /* 0x000fca000000000d */
[----:B------:R-:W-:-:S05]  /*77e0*/  F2FP.BF16.F32.PACK_AB R13, RZ, R13 ;  /* 0x0000000dff0d723e */ /* 0x000fca00000010ff */
[----:B------:R3:W-:Y:S01]  /*77f0*/  @P4 STG.E.U16 desc[UR36][R14.64], R13 ;  /* 0x0000000d0e004986 */ /* 0x0007e2000c101524 */
[----:B-1----:R-:W-:-:S05]  /*7800*/  IADD3 R20, P4, R8, R23, RZ ;  /* 0x0000001708147210 */ /* 0x002fca0007f9e0ff */
[----:B------:R-:W-:Y:S01]  /*7810*/  IMAD.X R21, R9, 0x1, R123, P4 ;  /* 0x0000000109157824 */ /* 0x000fe200020e067b */
[----:B------:R-:W-:-:S13]  /*7820*/  ISETP.GT.AND P4, PT, R3, 0x188, P5 ;  /* 0x000001880300780c */ /* 0x000fda0002f84270 */
[----:B---3--:R-:W-:Y:S05]  /*7830*/  @!P4 BRA `(.L_x_193) ;  /* 0x00000000000cc947 */ /* 0x008fea0003800000 */
[----:B------:R-:W-:-:S05]  /*7840*/  IADD3 R12, P5, R10, R133, RZ ;  /* 0x000000850a0c7210 */ /* 0x000fca0007fbe0ff */
[----:B------:R-:W-:-:S05]  /*7850*/  IMAD.X R13, R11, 0x1, R129, P5 ;  /* 0x000000010b0d7824 */ /* 0x000fca00028e0681 */
[----:B------:R1:W5:Y:S03]  /*7860*/  LDG.E.LTC128B.U16 R12, desc[UR36][R12.64] ;  /* 0x000000240c0c7981 */ /* 0x000366000c1e1520 */
.L_x_193:
[----:B------:R-:W-:Y:S05]  /*7870*/  BSYNC B1 ;  /* 0x0000000000017941 */ /* 0x000fea0003800000 */
.L_x_192:
[----:B-1---5:R-:W-:Y:S01]  /*7880*/  IMAD.U32 R13, R12, 0x10000, RZ ;  /* 0x000100000c0d7824 */ /* 0x022fe200078e00ff */
        /* <DEDUP_REMOVED lines=9> */
[----:B-1----:R-:W-:Y:S05]  /*7920*/  @!P4 BRA `(.L_x_195) ;  /* 0x00000000000cc947 */ /* 0x002fea0003800000 */
[----:B------:R-:W-:-:S05]  /*7930*/  IADD3 R12, P5, R4, R91, RZ ;  /* 0x0000005b040c7210 */ /* 0x000fca0007fbe0ff */
[----:B------:R-:W-:-:S05]  /*7940*/  IMAD.X R13, R5, 0x1, R129, P5 ;  /* 0x00000001050d7824 */ /* 0x000fca00028e0681 */
[----:B------:R1:W5:Y:S03]  /*7950*/  LDG.E.LTC128B.U16 R12, desc[UR36][R12.64] ;  /* 0x000000240c0c7981 */ /* 0x000366000c1e1520 */
.L_x_195:
[----:B------:R-:W-:Y:S05]  /*7960*/  BSYNC B1 ;  /* 0x0000000000017941 */ /* 0x000fea0003800000 */
.L_x_194:
        /* <DEDUP_REMOVED lines=14> */
.L_x_197:
[----:B------:R-:W-:Y:S05]  /*7a50*/  BSYNC B1 ;  /* 0x0000000000017941 */ /* 0x000fea0003800000 */
.L_x_196:
[----:B-1---5:R-:W-:Y:S01]  /*7a60*/  IMAD.U32 R13, R12, 0x10000, RZ ;  /* 0x000100000c0d7824 */ /* 0x022fe200078e00ff */
        /* <DEDUP_REMOVED lines=14> */
.L_x_199:
[----:B------:R-:W-:Y:S05]  /*7b50*/  BSYNC B1 ;  /* 0x0000000000017941 */ /* 0x000fea0003800000 */
.L_x_198:
[----:B-1---5:R-:W-:Y:S01]  /*7b60*/  IMAD.U32 R13, R12, 0x10000, RZ ;  /* 0x000100000c0d7824 */ /* 0x022fe200078e00ff */
        /* <DEDUP_REMOVED lines=12> */
.L_x_201:
[----:B------:R-:W-:Y:S05]  /*7c30*/  BSYNC B1 ;  /* 0x0000000000017941 */ /* 0x000fea0003800000 */
.L_x_200:
        /* <DEDUP_REMOVED lines=14> */
.L_x_203:
[----:B------:R-:W-:Y:S05]  /*7d20*/  BSYNC B1 ;  /* 0x0000000000017941 */ /* 0x000fea0003800000 */
.L_x_202:
        /* <DEDUP_REMOVED lines=14> */
.L_x_205:
[----:B------:R-:W-:Y:S05]  /*7e10*/  BSYNC B1 ;  /* 0x0000000000017941 */ /* 0x000fea0003800000 */
.L_x_204:
        /* <DEDUP_REMOVED lines=15> */
.L_x_207:
[----:B------:R-:W-:Y:S05]  /*7f10*/  BSYNC B1 ;  /* 0x0000000000017941 */ /* 0x000fea0003800000 */
.L_x_206:
        /* <DEDUP_REMOVED lines=13> */
.L_x_209:
[----:B------:R-:W-:Y:S05]  /*7ff0*/  BSYNC B1 ;  /* 0x0000000000017941 */ /* 0x000fea0003800000 */
.L_x_208:
        /* <DEDUP_REMOVED lines=14> */
.L_x_211:
[----:B------:R-:W-:Y:S05]  /*80e0*/  BSYNC B1 ;  /* 0x0000000000017941 */ /* 0x000fea0003800000 */
.L_x_210:
        /* <DEDUP_REMOVED lines=14> */
.L_x_213:
[----:B------:R-:W-:Y:S05]  /*81d0*/  BSYNC B1 ;  /* 0x0000000000017941 */ /* 0x000fea0003800000 */
.L_x_212:
        /* <DEDUP_REMOVED lines=9> */
[----:B-1----:R-:W-:Y:S01]  /*8270*/  IMAD.X R15, R9, 0x1, R123, P4 ;  /* 0x00000001090f7824 */ /* 0x002fe200020e067b */
[----:B------:R-:W-:-:S13]  /*8280*/  ISETP.GT.AND P4, PT, R3, 0x188, P5 ;  /* 0x000001880300780c */ /* 0x000fda0002f84270 */
[----:B------:R-:W-:Y:S05]  /*8290*/  @!P4 BRA `(.L_x_215) ;  /* 0x00000000000cc947 */ /* 0x000fea0003800000 */
[----:B------:R-:W-:-:S05]  /*82a0*/  IADD3 R12, P5, R10, R99, RZ ;  /* 0x000000630a0c7210 */ /* 0x000fca0007fbe0ff */
[----:B------:R-:W-:-:S05]  /*82b0*/  IMAD.X R13, R11, 0x1, R129, P5 ;  /* 0x000000010b0d7824 */ /* 0x000fca00028e0681 */
[----:B------:R1:W5:Y:S03]  /*82c0*/  LDG.E.LTC128B.U16 R12, desc[UR36][R12.64] ;  /* 0x000000240c0c7981 */ /* 0x000366000c1e1520 */
.L_x_215:
[----:B------:R-:W-:Y:S05]  /*82d0*/  BSYNC B1 ;  /* 0x0000000000017941 */ /* 0x000fea0003800000 */
.L_x_214:
        /* <DEDUP_REMOVED lines=13> */
.L_x_217:
[----:B------:R-:W-:Y:S05]  /*83b0*/  BSYNC B1 ;  /* 0x0000000000017941 */ /* 0x000fea0003800000 */
.L_x_216:
        /* <DEDUP_REMOVED lines=14> */
.L_x_219:
[----:B------:R-:W-:Y:S05]  /*84a0*/  BSYNC B1 ;  /* 0x0000000000017941 */ /* 0x000fea0003800000 */
.L_x_218:
        /* <DEDUP_REMOVED lines=14> */
.L_x_221:
[----:B------:R-:W-:Y:S05]  /*8590*/  BSYNC B1 ;  /* 0x0000000000017941 */ /* 0x000fea0003800000 */
.L_x_220:
        /* <DEDUP_REMOVED lines=15> */
.L_x_223:
[----:B------:R-:W-:Y:S05]  /*8690*/  BSYNC B1 ;  /* 0x0000000000017941 */ /* 0x000fea0003800000 */
.L_x_222:
        /* <DEDUP_REMOVED lines=13> */
.L_x_225:
[----:B------:R-:W-:Y:S05]  /*8770*/  BSYNC B1 ;  /* 0x0000000000017941 */ /* 0x000fea0003800000 */
.L_x_224:
        /* <DEDUP_REMOVED lines=15> */
.L_x_227:
[----:B------:R-:W-:Y:S05]  /*8870*/  BSYNC B1 ;  /* 0x0000000000017941 */ /* 0x000fea0003800000 */
.L_x_226:
[----:B-1---5:R-:W-:Y:S01]  /*8880*/  IMAD.U32 R13, R12, 0x10000, RZ ;  /* 0x000100000c0d7824 */ /* 0x022fe200078e00ff */
[----:B------:R-:W-:Y:S01]  /*8890*/  LOP3.LUT P6, RZ, R152, 0x1, RZ, 0xc0, !PT ;  /* 0x0000000198ff7812 */ /* 0x000fe200078cc0ff */
[----:B------:R-:W-:Y:S02]  /*88a0*/  BSSY B1, `(.L_x_228) ;  /* 0x000000a000017945 */ /* 0x000fe40003800000 */
[----:B------:R-:W-:-:S04]  /*88b0*/  FMUL R13, R13, R154 ;  /* 0x0000009a0d0d7220 */ /* 0x000fc80000400000 */
[----:B------:R-:W-:-:S05]  /*88c0*/  FFMA R13, R44, R153, R13 ;  /* 0x000000992c0d7223 */ /* 0x000fca000000000d */
[----:B------:R-:W-:-:S05]  /*88d0*/  F2FP.BF16.F32.PACK_AB R13, RZ, R13 ;  /* 0x0000000dff0d723e */ /* 0x000fca00000010ff */
[----:B------:R1:W-:Y:S01]  /*88e0*/  @P4 STG.E.U16 desc[UR36][R28.64], R13 ;  /* 0x0000000d1c004986 */ /* 0x0003e2000c101524 */
[----:B------:R-:W-:-:S13]  /*88f0*/  ISETP.GT.AND P4, PT, R3, 0x180, P6 ;  /* 0x000001800300780c */ /* 0x000fda0003784270 */
[----:B-1----:R-:W-:Y:S05]  /*8900*/  @!P4 BRA `(.L_x_229) ;  /* 0x00000000000cc947 */ /* 0x002fea0003800000 */
[----:B------:R-:W-:-:S05]  /*8910*/  IADD3 R12, P5, R4, R157, RZ ;  /* 0x0000009d040c7210 */ /* 0x000fca0007fbe0ff */
[----:B------:R-:W-:-:S05]  /*8920*/  IMAD.X R13, R5, 0x1, R129, P5 ;  /* 0x00000001050d7824 */ /* 0x000fca00028e0681 */
[----:B------:R1:W5:Y:S03]  /*8930*/  LDG.E.LTC128B.U16 R12, desc[UR36][R12.64] ;  /* 0x000000240c0c7981 */ /* 0x000366000c1e1520 */
.L_x_229:
[----:B------:R-:W-:Y:S05]  /*8940*/  BSYNC B1 ;  /* 0x0000000000017941 */ /* 0x000fea0003800000 */
.L_x_228:
        /* <DEDUP_REMOVED lines=12> */
.L_x_231:
[----:B------:R-:W-:Y:S05]  /*8a10*/  BSYNC B1 ;  /* 0x0000000000017941 */ /* 0x000fea0003800000 */
.L_x_230:
[C---:B-1---5:R-:W-:Y:S01]  /*8a20*/  IMAD.U32 R13, R12.reuse, 0x10000, RZ ;  /* 0x000100000c0d7824 */ /* 0x062fe200078e00ff */
[----:B------:R-:W-:Y:S01]  /*8a30*/  ISETP.GT.AND P5, PT, R3, 0x188, P6 ;  /* 0x000001880300780c */ /* 0x000fe200037a4270 */
[----:B------:R-:W-:Y:S01]  /*8a40*/  BSSY B1, `(.L_x_232) ;  /* 0x000000a000017945 */ /* 0x000fe20003800000 */
[----:B------:R-:W-:Y:S01]  /*8a50*/  PRMT R20, R12, 0x7610, R20 ;  /* 0x000076100c147816 */ /* 0x000fe20000000014 */
[----:B------:R-:W-:-:S04]  /*8a60*/  FMUL R13, R13, R154 ;  /* 0x0000009a0d0d7220 */ /* 0x000fc80000400000 */
[----:B------:R-:W-:-:S05]  /*8a70*/  FFMA R13, R46, R153, R13 ;  /* 0x000000992e0d7223 */ /* 0x000fca000000000d */
[----:B------:R-:W-:-:S05]  /*8a80*/  F2FP.BF16.F32.PACK_AB R13, RZ, R13 ;  /* 0x0000000dff0d723e */ /* 0x000fca00000010ff */
[----:B------:R1:W-:Y:S01]  /*8a90*/  @P4 STG.E.U16 desc[UR36][R14.64], R13 ;  /* 0x0000000d0e004986 */ /* 0x0003e2000c101524 */
[----:B------:R-:W-:Y:S05]  /*8aa0*/  @!P5 BRA `(.L_x_233) ;  /* 0x00000000000cd947 */ /* 0x000fea0003800000 */
[----:B------:R-:W-:-:S05]  /*8ab0*/  IADD3 R12, P4, R10, R157, RZ ;  /* 0x0000009d0a0c7210 */ /* 0x000fca0007f9e0ff */
[----:B-1----:R-:W-:-:S05]  /*8ac0*/  IMAD.X R13, R11, 0x1, R129, P4 ;  /* 0x000000010b0d7824 */ /* 0x002fca00020e0681 */
[----:B------:R3:W5:Y:S03]  /*8ad0*/  LDG.E.LTC128B.U16 R20, desc[UR36][R12.64] ;  /* 0x000000240c147981 */ /* 0x000766000c1e1520 */
.L_x_233:
[----:B------:R-:W-:Y:S05]  /*8ae0*/  BSYNC B1 ;  /* 0x0000000000017941 */ /* 0x000fea0003800000 */
.L_x_232:
[----:B-1-3-5:R-:W-:Y:S01]  /*8af0*/  IMAD.U32 R13, R20, 0x10000, RZ ;  /* 0x00010000140d7824 */ /* 0x02afe200078e00ff */
[----:B------:R-:W-:Y:S01]  /*8b00*/  IADD3 R12, P4, R8, R149, RZ ;  /* 0x00000095080c7210 */ /* 0x000fe20007f9e0ff */
[----:B------:R-:W-:Y:S02]  /*8b10*/  BSSY B1, `(.L_x_234) ;  /* 0x000000b000017945 */ /* 0x000fe40003800000 */
[----:B------:R-:W-:Y:S02]  /*8b20*/  FMUL R14, R13, R154 ;  /* 0x0000009a0d0e7220 */ /* 0x000fe40000400000 */
[----:B------:R-:W-:Y:S01]  /*8b30*/  IMAD.X R13, R9, 0x1, R123, P4 ;  /* 0x00000001090d7824 */ /* 0x000fe200020e067b */
[----:B------:R-:W-:Y:S01]  /*8b40*/  ISETP.GT.AND P4, PT, R3, 0x180, P3 ;  /* 0x000001800300780c */ /* 0x000fe20001f84270 */
[----:B------:R-:W-:-:S05]  /*8b50*/  FFMA R14, R47, R153, R14 ;  /* 0x000000992f0e7223 */ /* 0x000fca000000000e */
[----:B------:R-:W-:-:S05]  /*8b60*/  F2FP.BF16.F32.PACK_AB R14, RZ, R14 ;  /* 0x0000000eff0e723e */ /* 0x000fca00000010ff */
[----:B------:R1:W-:Y:S02]  /*8b70*/  @P5 STG.E.U16 desc[UR36][R12.64], R14 ;  /* 0x0000000e0c005986 */ /* 0x0003e4000c101524 */
[----:B------:R-:W-:Y:S05]  /*8b80*/  @!P4 BRA `(.L_x_235) ;  /* 0x00000000000cc947 */ /* 0x000fea0003800000 */
[----:B-1----:R-:W-:-:S05]  /*8b90*/  IADD3 R12, P5, R4, R109, RZ ;  /* 0x0000006d040c7210 */ /* 0x002fca0007fbe0ff */
[----:B------:R-:W-:-:S05]  /*8ba0*/  IMAD.X R13, R5, 0x1, R129, P5 ;  /* 0x00000001050d7824 */ /* 0x000fca00028e0681 */
[----:B------:R3:W5:Y:S03]  /*8bb0*/  LDG.E.LTC128B.U16 R20, desc[UR36][R12.64] ;  /* 0x000000240c147981 */ /* 0x000766000c1e1520 */
.L_x_235:
[----:B------:R-:W-:Y:S05]  /*8bc0*/  BSYNC B1 ;  /* 0x0000000000017941 */ /* 0x000fea0003800000 */
.L_x_234:
[----:B-1-3-5:R-:W-:Y:S01]  /*8bd0*/  IMAD.U32 R13, R20, 0x10000, RZ ;  /* 0x00010000140d7824 */ /* 0x02afe200078e00ff */
[----:B------:R-:W-:Y:S01]  /*8be0*/  IADD3 R12, P5, R6, R107, RZ ;  /* 0x0000006b060c7210 */ /* 0x000fe20007fbe0ff */
[----:B------:R-:W-:Y:S02]  /*8bf0*/  BSSY B1, `(.L_x_236) ;  /* 0x000000b000017945 */ /* 0x000fe40003800000 */
[----:B------:R-:W-:-:S04]  /*8c00*/  FMUL R13, R13, R154 ;  /* 0x0000009a0d0d7220 */ /* 0x000fc80000400000 */
[----:B------:R-:W-:Y:S01]  /*8c10*/  FFMA R48, R48, R153, R13 ;  /* 0x0000009930307223 */ /* 0x000fe2000000000d */
[----:B------:R-:W-:Y:S01]  /*8c20*/  IMAD.X R13, R7, 0x1, R123, P5 ;  /* 0x00000001070d7824 */ /* 0x000fe200028e067b */
[----:B------:R-:W-:-:S03]  /*8c30*/  ISETP.GT.AND P5, PT, R3, 0x180, P2 ;  /* 0x000001800300780c */ /* 0x000fc600017a4270 */
[----:B------:R-:W-:-:S05]  /*8c40*/  F2FP.BF16.F32.PACK_AB R48, RZ, R48 ;  /* 0x00000030ff30723e */ /* 0x000fca00000010ff */
[----:B------:R1:W-:Y:S05]  /*8c50*/  @P4 STG.E.U16 desc[UR36][R12.64], R48 ;  /* 0x000000300c004986 */ /* 0x0003ea000c101524 */
[----:B------:R-:W-:Y:S05]  /*8c60*/  @!P5 BRA `(.L_x_237) ;  /* 0x00000000000cd947 */ /* 0x000fea0003800000 */
[----:B-1----:R-:W-:-:S05]  /*8c70*/  IADD3 R12, P4, R4, R161, RZ ;  /* 0x000000a1040c7210 */ /* 0x002fca0007f9e0ff */
[----:B------:R-:W-:-:S05]  /*8c80*/  IMAD.X R13, R5, 0x1, R129, P4 ;  /* 0x00000001050d7824 */ /* 0x000fca00020e0681 */
[----:B------:R3:W5:Y:S03]  /*8c90*/  LDG.E.LTC128B.U16 R20, desc[UR36][R12.64] ;  /* 0x000000240c147981 */ /* 0x000766000c1e1520 */
.L_x_237:
[----:B------:R-:W-:Y:S05]  /*8ca0*/  BSYNC B1 ;  /* 0x0000000000017941 */ /* 0x000fea0003800000 */
.L_x_236:
[----:B-1-3-5:R-:W-:Y:S01]  /*8cb0*/  IMAD.U32 R13, R20, 0x10000, RZ ;  /* 0x00010000140d7824 */ /* 0x02afe200078e00ff */
[----:B------:R-:W-:Y:S01]  /*8cc0*/  ISETP.GT.AND P3, PT, R3, 0x188, P3 ;  /* 0x000001880300780c */ /* 0x000fe20001f64270 */
[----:B------:R-:W-:Y:S02]  /*8cd0*/  BSSY B1, `(.L_x_238) ;  /* 0x000000b000017945 */ /* 0x000fe40003800000 */
[----:B------:R-:W-:-:S04]  /*8ce0*/  FMUL R12, R13, R154 ;  /* 0x0000009a0d0c7220 */ /* 0x000fc80000400000 */
[----:B------:R-:W-:Y:S01]  /*8cf0*/  FFMA R49, R49, R153, R12 ;  /* 0x0000009931317223 */ /* 0x000fe2000000000c */
[----:B------:R-:W-:-:S04]  /*8d00*/  IADD3 R12, P4, R6, R155, RZ ;  /* 0x0000009b060c7210 */ /* 0x000fc80007f9e0ff */
[----:B------:R-:W-:Y:S01]  /*8d10*/  F2FP.BF16.F32.PACK_AB R49, RZ, R49 ;  /* 0x00000031ff31723e */ /* 0x000fe200000010ff */
[----:B------:R-:W-:-:S05]  /*8d20*/  IMAD.X R13, R7, 0x1, R123, P4 ;  /* 0x00000001070d7824 */ /* 0x000fca00020e067b */
[----:B------:R1:W-:Y:S01]  /*8d30*/  @P5 STG.E.U16 desc[UR36][R12.64], R49 ;  /* 0x000000310c005986 */ /* 0x0003e2000c101524 */
[----:B------:R-:W-:Y:S05]  /*8d40*/  @!P3 BRA `(.L_x_239) ;  /* 0x00000000000cb947 */ /* 0x000fea0003800000 */
[----:B-1----:R-:W-:-:S05]  /*8d50*/  IADD3 R12, P4, R10, R109, RZ ;  /* 0x0000006d0a0c7210 */ /* 0x002fca0007f9e0ff */
[----:B------:R-:W-:-:S05]  /*8d60*/  IMAD.X R13, R11, 0x1, R129, P4 ;  /* 0x000000010b0d7824 */ /* 0x000fca00020e0681 */
[----:B------:R3:W5:Y:S03]  /*8d70*/  LDG.E.LTC128B.U16 R20, desc[UR36][R12.64] ;  /* 0x000000240c147981 */ /* 0x000766000c1e1520 */
.L_x_239:
[----:B------:R-:W-:Y:S05]  /*8d80*/  BSYNC B1 ;  /* 0x0000000000017941 */ /* 0x000fea0003800000 */
.L_x_238:
[----:B-1-3-5:R-:W-:Y:S01]  /*8d90*/  IMAD.U32 R13, R20, 0x10000, RZ ;  /* 0x00010000140d7824 */ /* 0x02afe200078e00ff */
[----:B------:R-:W-:Y:S01]  /*8da0*/  IADD3 R12, P4, R8, R107, RZ ;  /* 0x0000006b080c7210 */ /* 0x000fe20007f9e0ff */
[----:B------:R-:W-:Y:S01]  /*8db0*/  BSSY B1, `(.L_x_240) ;  /* 0x000000b000017945 */ /* 0x000fe20003800000 */
[----:B------:R-:W-:Y:S01]  /*8dc0*/  ISETP.GT.AND P2, PT, R3, 0x188, P2 ;  /* 0x000001880300780c */ /* 0x000fe20001744270 */
[----:B------:R-:W-:-:S04]  /*8dd0*/  FMUL R13, R13, R154 ;  /* 0x0000009a0d0d7220 */ /* 0x000fc80000400000 */
[----:B------:R-:W-:-:S05]  /*8de0*/  FFMA R13, R50, R153, R13 ;  /* 0x00000099320d7223 */ /* 0x000fca000000000d */
[----:B------:R-:W-:Y:S01]  /*8df0*/  F2FP.BF16.F32.PACK_AB R14, RZ, R13 ;  /* 0x0000000dff0e723e */ /* 0x000fe200000010ff */
[----:B------:R-:W-:-:S05]  /*8e00*/  IMAD.X R13, R9, 0x1, R123, P4 ;  /* 0x00000001090d7824 */ /* 0x000fca00020e067b */
[----:B------:R1:W-:Y:S01]  /*8e10*/  @P3 STG.E.U16 desc[UR36][R12.64], R14 ;  /* 0x0000000e0c003986 */ /* 0x0003e2000c101524 */
[----:B------:R-:W-:Y:S05]  /*8e20*/  @!P2 BRA `(.L_x_241) ;  /* 0x00000000000ca947 */ /* 0x000fea0003800000 */
[----:B-1----:R-:W-:-:S05]  /*8e30*/  IADD3 R12, P3, R10, R161, RZ ;  /* 0x000000a10a0c7210 */ /* 0x002fca0007f7e0ff */
[----:B------:R-:W-:-:S05]  /*8e40*/  IMAD.X R13, R11, 0x1, R129, P3 ;  /* 0x000000010b0d7824 */ /* 0x000fca00018e0681 */
[----:B------:R3:W5:Y:S03]  /*8e50*/  LDG.E.LTC128B.U16 R20, desc[UR36][R12.64] ;  /* 0x000000240c147981 */ /* 0x000766000c1e1520 */
.L_x_241:
[----:B------:R-:W-:Y:S05]  /*8e60*/  BSYNC B1 ;  /* 0x0000000000017941 */ /* 0x000fea0003800000 */
.L_x_240:
        /* <DEDUP_REMOVED lines=13> */
.L_x_243:
[----:B------:R-:W-:Y:S05]  /*8f40*/  BSYNC B1 ;  /* 0x0000000000017941 */ /* 0x000fea0003800000 */
.L_x_242:
[----:B-1-3-5:R-:W-:Y:S01]  /*8f50*/  IMAD.U32 R13, R20, 0x10000, RZ ;  /* 0x00010000140d7824 */ /* 0x02afe200078e00ff */
[----:B------:R-:W-:Y:S01]  /*8f60*/  IADD3 R12, P4, R6, R111, RZ ;  /* 0x0000006f060c7210 */ /* 0x000fe20007f9e0ff */
[----:B------:R-:W-:Y:S01]  /*8f70*/  BSSY B1, `(.L_x_244) ;  /* 0x000000b000017945 */ /* 0x000fe20003800000 */
[----:B------:R-:W-:Y:S01]  /*8f80*/  ISETP.GT.AND P2, PT, R3, 0x180, P0 ;  /* 0x000001800300780c */ /* 0x000fe20000744270 */
[----:B------:R-:W-:-:S04]  /*8f90*/  FMUL R13, R13, R154 ;  /* 0x0000009a0d0d7220 */ /* 0x000fc80000400000 */
[----:B------:R-:W-:-:S05]  /*8fa0*/  FFMA R13, R52, R153, R13 ;  /* 0x00000099340d7223 */ /* 0x000fca000000000d */
[----:B------:R-:W-:Y:S01]  /*8fb0*/  F2FP.BF16.F32.PACK_AB R14, RZ, R13 ;  /* 0x0000000dff0e723e */ /* 0x000fe200000010ff */
[----:B------:R-:W-:Y:S01]  /*8fc0*/  IMAD.X R13, R7, 0x1, R123, P4 ;  /* 0x00000001070d7824 */ /* 0x000fe200020e067b */
[----:B0-----:R-:W-:-:S04]  /*8fd0*/  IADD3 R4, P4, R4, R115, RZ ;  /* 0x0000007304047210 */ /* 0x001fc80007f9e0ff */
[----:B------:R0:W-:Y:S01]  /*8fe0*/  @P3 STG.E.U16 desc[UR36][R12.64], R14 ;  /* 0x0000000e0c003986 */ /* 0x0001e2000c101524 */
[----:B------:R-:W-:Y:S01]  /*8ff0*/  IMAD.X R5, R5, 0x1, R129, P4 ;  /* 0x0000000105057824 */ /* 0x000fe200020e0681 */
[----:B------:R-:W-:Y:S07]  /*9000*/  @!P2 BRA `(.L_x_245) ;  /* 0x000000000004a947 */ /* 0x000fee0003800000 */
[----:B------:R1:W5:Y:S02]  /*9010*/  LDG.E.LTC128B.U16 R20, desc[UR36][R4.64] ;  /* 0x0000002404147981 */ /* 0x000364000c1e1520 */
.L_x_245:
[----:B------:R-:W-:Y:S05]  /*9020*/  BSYNC B1 ;  /* 0x0000000000017941 */ /* 0x000fea0003800000 */
.L_x_244:
[----:B-1---5:R-:W-:Y:S01]  /*9030*/  IMAD.U32 R5, R20, 0x10000, RZ ;  /* 0x0001000014057824 */ /* 0x022fe200078e00ff */
        /* <DEDUP_REMOVED lines=12> */
.L_x_247:
[----:B------:R-:W-:Y:S05]  /*9100*/  BSYNC B1 ;  /* 0x0000000000017941 */ /* 0x000fea0003800000 */
.L_x_246:
[----:B-1-3-5:R-:W-:Y:S01]  /*9110*/  IMAD.U32 R5, R20, 0x10000, RZ ;  /* 0x0001000014057824 */ /* 0x02afe200078e00ff */
[----:B------:R-:W-:Y:S01]  /*9120*/  IADD3 R4, P2, R8, R111, RZ ;  /* 0x0000006f08047210 */ /* 0x000fe20007f5e0ff */
[----:B------:R-:W-:Y:S01]  /*9130*/  BSSY B1, `(.L_x_248) ;  /* 0x000000c000017945 */ /* 0x000fe20003800000 */
[----:B------:R-:W-:Y:S01]  /*9140*/  ISETP.GT.AND P0, PT, R3, 0x188, P0 ;  /* 0x000001880300780c */ /* 0x000fe20000704270 */
[----:B------:R-:W-:-:S04]  /*9150*/  FMUL R5, R5, R154 ;  /* 0x0000009a05057220 */ /* 0x000fc80000400000 */
[----:B------:R-:W-:-:S05]  /*9160*/  FFMA R5, R54, R153, R5 ;  /* 0x0000009936057223 */ /* 0x000fca0000000005 */
[----:B------:R-:W-:Y:S01]  /*9170*/  F2FP.BF16.F32.PACK_AB R6, RZ, R5 ;  /* 0x00000005ff06723e */ /* 0x000fe200000010ff */
[----:B------:R-:W-:-:S03]  /*9180*/  IMAD.X R5, R9, 0x1, R123, P2 ;  /* 0x0000000109057824 */ /* 0x000fc600010e067b */
[----:B------:R-:W-:-:S05]  /*9190*/  PRMT R7, R6, 0x7610, R7 ;  /* 0x0000761006077816 */ /* 0x000fca0000000007 */
[----:B------:R1:W-:Y:S01]  /*91a0*/  @P1 STG.E.U16 desc[UR36][R4.64], R7 ;  /* 0x0000000704001986 */ /* 0x0003e2000c101524 */
[----:B------:R-:W-:-:S05]  /*91b0*/  IADD3 R6, P1, R10, R115, RZ ;  /* 0x000000730a067210 */ /* 0x000fca0007f3e0ff */
[----:B-1----:R-:W-:Y:S01]  /*91c0*/  IMAD.X R7, R11, 0x1, R129, P1 ;  /* 0x000000010b077824 */ /* 0x002fe200008e0681 */
[----:B------:R-:W-:Y:S07]  /*91d0*/  @!P0 BRA `(.L_x_249) ;  /* 0x0000000000048947 */ /* 0x000fee0003800000 */
[----:B------:R1:W5:Y:S02]  /*91e0*/  LDG.E.LTC128B.U16 R20, desc[UR36][R6.64] ;  /* 0x0000002406147981 */ /* 0x000364000c1e1520 */
.L_x_249:
[----:B------:R-:W-:Y:S05]  /*91f0*/  BSYNC B1 ;  /* 0x0000000000017941 */ /* 0x000fea0003800000 */
.L_x_248:
[----:B------:R-:W-:Y:S05]  /*9200*/  @!P0 BRA `(.L_x_250) ;  /* 0x0000003000bc8947 */ /* 0x000fea0003800000 */
[----:B-----5:R-:W-:-:S04]  /*9210*/  IMAD.U32 R3, R20, 0x10000, RZ ;  /* 0x0001000014037824 */ /* 0x020fc800078e00ff */
[----:B------:R-:W-:-:S04]  /*9220*/  FMUL R4, R3, R154 ;  /* 0x0000009a03047220 */ /* 0x000fc80000400000 */
[----:B------:R-:W-:Y:S01]  /*9230*/  FFMA R55, R55, R153, R4 ;  /* 0x0000009937377223 */ /* 0x000fe20000000004 */
[----:B------:R-:W-:-:S04]  /*9240*/  IADD3 R4, P0, R8, R159, RZ ;  /* 0x0000009f08047210 */ /* 0x000fc80007f1e0ff */
[----:B------:R-:W-:Y:S01]  /*9250*/  F2FP.BF16.F32.PACK_AB R55, RZ, R55 ;  /* 0x00000037ff37723e */ /* 0x000fe200000010ff */
[----:B------:R-:W-:-:S05]  /*9260*/  IMAD.X R5, R9, 0x1, R123, P0 ;  /* 0x0000000109057824 */ /* 0x000fca00000e067b */
[----:B------:R3:W-:Y:S01]  /*9270*/  STG.E.U16 desc[UR36][R4.64], R55 ;  /* 0x0000003704007986 */ /* 0x0007e2000c101524 */
[----:B------:R-:W-:Y:S05]  /*9280*/  BRA `(.L_x_250) ;  /* 0x00000030009c7947 */ /* 0x000fea0003800000 */
.L_x_29:
[----:B------:R-:W-:Y:S01]  /*9290*/  ULDC.64 UR4, c[0x0][0x5c0] ;  /* 0x0001700000047ab9 */ /* 0x000fe20000000a00 */
[-C--:B------:R-:W-:Y:S01]  /*92a0*/  FMUL R120, R120, R153.reuse ;  /* 0x0000009978787220 */ /* 0x080fe20000400000 */
[----:B------:R-:W-:Y:S01]  /*92b0*/  LEA R4, P1, R156, UR4, 0x1 ;  /* 0x000000049c047c11 */ /* 0x000fe2000f8208ff */
[-C--:B------:R-:W-:Y:S01]  /*92c0*/  FMUL R121, R121, R153.reuse ;  /* 0x0000009979797220 */ /* 0x080fe20000400000 */
[----:B------:R-:W-:Y:S01]  /*92d0*/  ISETP.GT.AND P5, PT, R14, 0x1, PT ;  /* 0x000000010e00780c */ /* 0x000fe20003fa4270 */
[-C--:B------:R-:W-:Y:S01]  /*92e0*/  FMUL R122, R122, R153.reuse ;  /* 0x000000997a7a7220 */ /* 0x080fe20000400000 */
[----:B------:R-:W-:Y:S01]  /*92f0*/  F2FP.BF16.F32.PACK_AB R120, RZ, R120 ;  /* 0x00000078ff78723e */ /* 0x000fe200000010ff */
[-C--:B------:R-:W-:Y:S01]  /*9300*/  FMUL R123, R123, R153.reuse ;  /* 0x000000997b7b7220 */ /* 0x080fe20000400000 */
[----:B------:R-:W-:Y:S01]  /*9310*/  LEA.HI.X R5, R156, UR5, R155, 0x1, P1 ;  /* 0x000000059c057c11 */ /* 0x000fe200088f0c9b */
[-C--:B------:R-:W-:Y:S01]  /*9320*/  FMUL R124, R124, R153.reuse ;  /* 0x000000997c7c7220 */ /* 0x080fe20000400000 */
[----:B------:R-:W-:Y:S01]  /*9330*/  ISETP.GT.AND P1, PT, R3, RZ, P5 ;  /* 0x000000ff0300720c */ /* 0x000fe20002f24270 */
[-C--:B------:R-:W-:Y:S01]  /*9340*/  FMUL R125, R125, R153.reuse ;  /* 0x000000997d7d7220 */ /* 0x080fe20000400000 */
[C---:B------:R-:W-:Y:S01]  /*9350*/  ISETP.GT.AND P3, PT, R3.reuse, 0x8, P4 ;  /* 0x000000080300780c */ /* 0x040fe20002764270 */
[----:B------:R-:W-:Y:S01]  /*9360*/  @P0 STG.E.U16 desc[UR36][R4.64], R120 ;  /* 0x0000007804000986 */ /* 0x000fe2000c101524 */
[----:B------:R-:W-:Y:S01]  /*9370*/  ISETP.GT.AND P0, PT, R3, 0x8, P5 ;  /* 0x000000080300780c */ /* 0x000fe20002f04270 */
[-C--:B------:R-:W-:Y:S01]  /*9380*/  FMUL R126, R126, R153.reuse ;  /* 0x000000997e7e7220 */ /* 0x080fe20000400000 */
[C---:B------:R-:W-:Y:S01]  /*9390*/  SHF.L.U64.HI R7, R12.reuse, 0x4, R13 ;  /* 0x000000040c077819 */ /* 0x040fe2000001020d */
[-C--:B------:R-:W-:Y:S01]  /*93a0*/  FMUL R127, R127, R153.reuse ;  /* 0x000000997f7f7220 */ /* 0x080fe20000400000 */
[----:B------:R-:W-:Y:S01]  /*93b0*/  LEA R8, P2, R12, R4, 0x4 ;  /* 0x000000040c087211 */ /* 0x000fe200078420ff */
[----:B------:R-:W-:Y:S01]  /*93c0*/  FMUL R128, R128, R153 ;  /* 0x0000009980807220 */ /* 0x000fe20000400000 */
[----:B------:R-:W-:Y:S01]  /*93d0*/  F2FP.BF16.F32.PACK_AB R121, RZ, R121 ;  /* 0x00000079ff79723e */ /* 0x000fe200000010ff */
[----:B------:R-:W-:Y:S01]  /*93e0*/  IMAD.SHL.U32 R11, R12, 0x100, RZ ;  /* 0x000001000c0b7824 */ /* 0x000fe200078e00ff */
[C---:B------:R-:W-:Y:S01]  /*93f0*/  ISETP.GT.AND P6, PT, R14.reuse, 0x8, PT ;  /* 0x000000080e00780c */ /* 0x040fe20003fc4270 */
[----:B------:R-:W-:Y:S01]  /*9400*/  IMAD.X R9, R7, 0x1, R5, P2 ;  /* 0x0000000107097824 */ /* 0x000fe200010e0605 */
[----:B------:R-:W-:Y:S01]  /*9410*/  F2FP.BF16.F32.PACK_AB R122, RZ, R122 ;  /* 0x0000007aff7a723e */ /* 0x000fe200000010ff */
[----:B------:R-:W-:Y:S01]  /*9420*/  @P1 STG.E.U16 desc[UR36][R4.64+0x2], R121 ;  /* 0x0000027904001986 */ /* 0x000fe2000c101524 */
[----:B------:R-:W-:Y:S01]  /*9430*/  F2FP.BF16.F32.PACK_AB R123, RZ, R123 ;  /* 0x0000007bff7b723e */ /* 0x000fe200000010ff */
[--C-:B------:R-:W-:Y:S01]  /*9440*/  @P0 IMAD.MOV.U32 R6, RZ, RZ, R8.reuse ;  /* 0x000000ffff060224 */ /* 0x100fe200078e0008 */
[----:B------:R-:W-:Y:S01]  /*9450*/  ISETP.GT.AND P1, PT, R3, RZ, P6 ;  /* 0x000000ff0300720c */ /* 0x000fe20003724270 */
[----:B------:R-:W-:Y:S01]  /*9460*/  @P0 IMAD.MOV.U32 R7, RZ, RZ, R9 ;  /* 0x000000ffff070224 */ /* 0x000fe200078e0009 */
[----:B------:R-:W-:Y:S01]  /*9470*/  ISETP.GT.AND P5, PT, R14, 0x9, PT ;  /* 0x000000090e00780c */ /* 0x000fe20003fa4270 */
[----:B------:R-:W-:Y:S01]  /*9480*/  @P3 STG.E.U16 desc[UR36][R8.64], R122 ;  /* 0x0000007a08003986 */ /* 0x000fe2000c101524 */
[----:B------:R-:W-:Y:S01]  /*9490*/  F2FP.BF16.F32.PACK_AB R124, RZ, R124 ;  /* 0x0000007cff7c723e */ /* 0x000fe200000010ff */
[----:B------:R-:W-:Y:S01]  /*94a0*/  FMUL R129, R129, R153 ;  /* 0x0000009981817220 */ /* 0x000fe20000400000 */
[----:B------:R-:W-:Y:S01]  /*94b0*/  F2FP.BF16.F32.PACK_AB R125, RZ, R125 ;  /* 0x0000007dff7d723e */ /* 0x000fe200000010ff */
[----:B------:R0:W-:Y:S01]  /*94c0*/  @P0 STG.E.U16 desc[UR36][R6.64+0x2], R123 ;  /* 0x0000027b06000986 */ /* 0x0001e2000c101524 */
[----:B------:R-:W-:Y:S01]  /*94d0*/  ISETP.GT.AND P0, PT, R3, RZ, P5 ;  /* 0x000000ff0300720c */ /* 0x000fe20002f04270 */
[-C--:B------:R-:W-:Y:S01]  /*94e0*/  FMUL R130, R130, R153.reuse ;  /* 0x0000009982827220 */ /* 0x080fe20000400000 */
[----:B------:R-:W-:Y:S01]  /*94f0*/  F2FP.BF16.F32.PACK_AB R126, RZ, R126 ;  /* 0x0000007eff7e723e */ /* 0x000fe200000010ff */
[----:B------:R-:W-:Y:S01]  /*9500*/  FMUL R131, R131, R153 ;  /* 0x0000009983837220 */ /* 0x000fe20000400000 */
[----:B------:R-:W-:Y:S01]  /*9510*/  F2FP.BF16.F32.PACK_AB R127, RZ, R127 ;  /* 0x0000007fff7f723e */ /* 0x000fe200000010ff */
[----:B------:R-:W-:Y:S01]  /*9520*/  @P1 STG.E.U16 desc[UR36][R4.64+0x10], R124 ;  /* 0x0000107c04001986 */ /* 0x000fe2000c101524 */
[----:B------:R-:W-:Y:S01]  /*9530*/  ISETP.GT.AND P1, PT, R3, 0x8, P6 ;  /* 0x000000080300780c */ /* 0x000fe20003724270 */
[-C--:B------:R-:W-:Y:S01]  /*9540*/  FMUL R132, R132, R153.reuse ;  /* 0x0000009984847220 */ /* 0x080fe20000400000 */
[----:B------:R-:W-:Y:S01]  /*9550*/  ISETP.GT.AND P3, PT, R14, 0x10, PT ;  /* 0x000000100e00780c */ /* 0x000fe20003f64270 */
[-C--:B------:R-:W-:Y:S01]  /*9560*/  FMUL R133, R133, R153.reuse ;  /* 0x0000009985857220 */ /* 0x080fe20000400000 */
[----:B------:R-:W-:Y:S01]  /*9570*/  F2FP.BF16.F32.PACK_AB R128, RZ, R128 ;  /* 0x00000080ff80723e */ /* 0x000fe200000010ff */
[-C--:B------:R-:W-:Y:S01]  /*9580*/  FMUL R134, R134, R153.reuse ;  /* 0x0000009986867220 */ /* 0x080fe20000400000 */
[----:B------:R-:W-:Y:S01]  /*9590*/  SHF.L.U64.HI R13, R12, 0x8, R13 ;  /* 0x000000080c0d7819 */ /* 0x000fe2000001020d */
[----:B------:R-:W-:Y:S01]  /*95a0*/  @P0 STG.E.U16 desc[UR36][R4.64+0x12], R125 ;  /* 0x0000127d04000986 */ /* 0x000fe2000c101524 */
[----:B------:R-:W-:Y:S01]  /*95b0*/  ISETP.GT.AND P0, PT, R3, 0x8, P5 ;  /* 0x000000080300780c */ /* 0x000fe20002f04270 */
[-C--:B------:R-:W-:Y:S01]  /*95c0*/  FMUL R135, R135, R153.reuse ;  /* 0x0000009987877220 */ /* 0x080fe20000400000 */
[----:B------:R-:W-:Y:S01]  /*95d0*/  LOP3.LUT R15, R11, 0x2, RZ, 0xfc, !PT ;  /* 0x000000020b0f7812 */ /* 0x000fe200078efcff */
[----:B------:R-:W-:Y:S01]  /*95e0*/  FMUL R136, R136, R153 ;  /* 0x0000009988887220 */ /* 0x000fe20000400000 */
[----:B------:R-:W-:Y:S01]  /*95f0*/  ISETP.GT.AND P2, PT, R14, 0x11, PT ;  /* 0x000000110e00780c */ /* 0x000fe20003f44270 */
[----:B0-----:R-:W-:Y:S01]  /*9600*/  @P1 IMAD.MOV.U32 R6, RZ, RZ, R8 ;  /* 0x000000ffff061224 */ /* 0x001fe200078e0008 */
[----:B------:R-:W-:Y:S01]  /*9610*/  F2FP.BF16.F32.PACK_AB R129, RZ, R129 ;  /* 0x00000081ff81723e */ /* 0x000fe200000010ff */
[----:B------:R-:W-:Y:S01]  /*9620*/  @P1 IMAD.MOV.U32 R7, RZ, RZ, R9 ;  /* 0x000000ffff071224 */ /* 0x000fe200078e0009 */
[----:B------:R-:W-:Y:S01]  /*9630*/  F2FP.BF16.F32.PACK_AB R130, RZ, R130 ;  /* 0x00000082ff82723e */ /* 0x000fe200000010ff */
[----:B------:R-:W-:Y:S01]  /*9640*/  FMUL R137, R137, R153 ;  /* 0x0000009989897220 */ /* 0x000fe20000400000 */
[----:B------:R-:W-:Y:S01]  /*9650*/  F2FP.BF16.F32.PACK_AB R131, RZ, R131 ;  /* 0x00000083ff83723e */ /* 0x000fe200000010ff */
[-C--:B------:R-:W-:Y:S01]  /*9660*/  FMUL R138, R138, R153.reuse ;  /* 0x000000998a8a7220 */ /* 0x080fe20000400000 */
[----:B------:R0:W-:Y:S01]  /*9670*/  @P1 STG.E.U16 desc[UR36][R6.64+0x10], R126 ;  /* 0x0000107e06001986 */ /* 0x0001e2000c101524 */
[----:B------:R-:W-:Y:S01]  /*9680*/  F2FP.BF16.F32.PACK_AB R132, RZ, R132 ;  /* 0x00000084ff84723e */ /* 0x000fe200000010ff */
[-C--:B------:R-:W-:Y:S01]  /*9690*/  FMUL R139, R139, R153.reuse ;  /* 0x000000998b8b7220 */ /* 0x080fe20000400000 */
[----:B------:R-:W-:Y:S01]  /*96a0*/  ISETP.GT.AND P1, PT, R14, 0x19, PT ;  /* 0x000000190e00780c */ /* 0x000fe20003f24270 */
[----:B------:R1:W-:Y:S01]  /*96b0*/  @P0 STG.E.U16 desc[UR36][R8.64+0x12], R127 ;  /* 0x0000127f08000986 */ /* 0x0003e2000c101524 */
[----:B------:R-:W-:Y:S01]  /*96c0*/  ISETP.GT.AND P0, PT, R3, RZ, P3 ;  /* 0x000000ff0300720c */ /* 0x000fe20001f04270 */
[----:B------:R-:W-:Y:S01]  /*96d0*/  FMUL R140, R140, R153 ;  /* 0x000000998c8c7220 */ /* 0x000fe20000400000 */
[----:B------:R-:W-:Y:S01]  /*96e0*/  F2FP.BF16.F32.PACK_AB R133, RZ, R133 ;  /* 0x00000085ff85723e */ /* 0x000fe200000010ff */
[-C--:B------:R-:W-:Y:S01]  /*96f0*/  FMUL R141, R141, R153.reuse ;  /* 0x000000998d8d7220 */ /* 0x080fe20000400000 */
[----:B------:R-:W-:Y:S01]  /*9700*/  F2FP.BF16.F32.PACK_AB R134, RZ, R134 ;  /* 0x00000086ff86723e */ /* 0x000fe200000010ff */
        /* <DEDUP_REMOVED lines=8> */
[----:B------:R2:W-:Y:S01]  /*9790*/  @P0 STG.E.U16 desc[UR36][R4.64+0x20], R128 ;  /* 0x0000208004000986 */ /* 0x0005e2000c101524 */
[----:B0-----:R-:W-:Y:S01]  /*97a0*/  IADD3 R6, P0, R11, R4, RZ ;  /* 0x000000040b067210 */ /* 0x001fe20007f1e0ff */
[----:B------:R-:W-:Y:S01]  /*97b0*/  FMUL R146, R146, R153 ;  /* 0x0000009992927220 */ /* 0x000fe20000400000 */
[----:B------:R-:W-:Y:S01]  /*97c0*/  F2FP.BF16.F32.PACK_AB R139, RZ, R139 ;  /* 0x0000008bff8b723e */ /* 0x000fe200000010ff */
[-C--:B------:R-:W-:Y:S01]  /*97d0*/  FMUL R147, R147, R153.reuse ;  /* 0x0000009993937220 */ /* 0x080fe20000400000 */
[----:B------:R-:W-:Y:S01]  /*97e0*/  F2FP.BF16.F32.PACK_AB R140, RZ, R140 ;  /* 0x0000008cff8c723e */ /* 0x000fe200000010ff */
[--C-:B------:R-:W-:Y:S01]  /*97f0*/  IMAD.X R7, R13, 0x1, R5.reuse, P0 ;  /* 0x000000010d077824 */ /* 0x100fe200000e0605 */
[----:B------:R-:W-:Y:S01]  /*9800*/  IADD3 R122, P0, R15, R4, RZ ;  /* 0x000000040f7a7210 */ /* 0x000fe20007f1e0ff */
[-C--:B------:R-:W-:Y:S01]  /*9810*/  FMUL R148, R148, R153.reuse ;  /* 0x0000009994947220 */ /* 0x080fe20000400000 */
[----:B------:R-:W-:Y:S01]  /*9820*/  ISETP.GT.AND P5, PT, R14, 0x29, PT ;  /* 0x000000290e00780c */ /* 0x000fe20003fa4270 */
[----:B------:R-:W-:Y:S01]  /*9830*/  FMUL R149, R149, R153 ;  /* 0x0000009995957220 */ /* 0x000fe20000400000 */
[----:B------:R-:W-:Y:S01]  /*9840*/  F2FP.BF16.F32.PACK_AB R141, RZ, R141 ;  /* 0x0000008dff8d723e */ /* 0x000fe200000010ff */
[----:B------:R-:W-:Y:S01]  /*9850*/  IMAD.X R123, R13, 0x1, R5, P0 ;  /* 0x000000010d7b7824 */ /* 0x000fe200000e0605 */
[----:B------:R-:W-:Y:S01]  /*9860*/  ISETP.GT.AND P0, PT, R3, RZ, P2 ;  /* 0x000000ff0300720c */ /* 0x000fe20001704270 */
        /* <DEDUP_REMOVED lines=12> */
[----:B------:R0:W-:Y:S01]  /*9930*/  @P0 STG.E.U16 desc[UR36][R4.64+0x22], R129 ;  /* 0x0000228104000986 */ /* 0x0001e2000c101524 */
[----:B------:R-:W-:Y:S01]  /*9940*/  ISETP.GT.AND P0, PT, R3, 0x8, P3 ;  /* 0x000000080300780c */ /* 0x000fe20001f04270 */
[-C--:B------:R-:W-:Y:S01]  /*9950*/  FMUL R92, R92, R153.reuse ;  /* 0x000000995c5c7220 */ /* 0x080fe20000400000 */
[----:B------:R-:W-:Y:S01]  /*9960*/  ISETP.GT.AND P3, PT, R14, 0x30, PT ;  /* 0x000000300e00780c */ /* 0x000fe20003f64270 */
        /* <DEDUP_REMOVED lines=9> */
[----:B------:R-:W-:Y:S01]  /*9a00*/  LOP3.LUT R23, R11, 0x10, RZ, 0xfc, !PT ;  /* 0x000000100b177812 */ /* 0x000fe200078efcff */
[----:B------:R-:W-:Y:S01]  /*9a10*/  @P0 STG.E.U16 desc[UR36][R8.64+0x20], R130 ;  /* 0x0000208208000986 */ /* 0x000fe2000c101524 */
[----:B------:R-:W-:Y:S01]  /*9a20*/  ISETP.GT.AND P0, PT, R3, 0x8, P2 ;  /* 0x000000080300780c */ /* 0x000fe20001704270 */
[-C--:B------:R-:W-:Y:S01]  /*9a30*/  FMUL R98, R98, R153.reuse ;  /* 0x0000009962627220 */ /* 0x080fe20000400000 */
[----:B------:R-:W-:Y:S01]  /*9a40*/  ISETP.GT.AND P2, PT, R14, 0x18, PT ;  /* 0x000000180e00780c */ /* 0x000fe20003f44270 */
[-C--:B------:R-:W-:Y:S01]  /*9a50*/  FMUL R99, R99, R153.reuse ;  /* 0x0000009963637220 */ /* 0x080fe20000400000 */
[----:B------:R-:W-:Y:S01]  /*9a60*/  F2FP.BF16.F32.PACK_AB R88, RZ, R88 ;  /* 0x00000058ff58723e */ /* 0x000fe200000010ff */
[-C--:B------:R-:W-:Y:S01]  /*9a70*/  FMUL R100, R100, R153.reuse ;  /* 0x0000009964647220 */ /* 0x080fe20000400000 */
[----:B------:R-:W-:Y:S01]  /*9a80*/  LOP3.LUT R121, R11, 0x12, RZ, 0xfc, !PT ;  /* 0x000000120b797812 */ /* 0x000fe200078efcff */
[----:B------:R-:W-:Y:S01]  /*9a90*/  FMUL R101, R101, R153 ;  /* 0x0000009965657220 */ /* 0x000fe20000400000 */
[----:B------:R-:W-:Y:S01]  /*9aa0*/  F2FP.BF16.F32.PACK_AB R89, RZ, R89 ;  /* 0x00000059ff59723e */ /* 0x000fe200000010ff */
[-C--:B------:R-:W-:Y:S01]  /*9ab0*/  FMUL R102, R102, R153.reuse ;  /* 0x0000009966667220 */ /* 0x080fe20000400000 */
[----:B------:R-:W-:Y:S01]  /*9ac0*/  F2FP.BF16.F32.PACK_AB R90, RZ, R90 ;  /* 0x0000005aff5a723e */ /* 0x000fe200000010ff */
[----:B------:R-:W-:Y:S01]  /*9ad0*/  FMUL R103, R103, R153 ;  /* 0x0000009967677220 */ /* 0x000fe20000400000 */
[----:B------:R-:W-:Y:S01]  /*9ae0*/  F2FP.BF16.F32.PACK_AB R91, RZ, R91 ;  /* 0x0000005bff5b723e */ /* 0x000fe200000010ff */
[----:B------:R-:W-:Y:S01]  /*9af0*/  @P0 STG.E.U16 desc[UR36][R8.64+0x22], R131 ;  /* 0x0000228308000986 */ /* 0x000fe2000c101524 */
[----:B------:R-:W-:Y:S01]  /*9b00*/  ISETP.GT.AND P0, PT, R3, RZ, P2 ;  /* 0x000000ff0300720c */ /* 0x000fe20001704270 */
[-C--:B------:R-:W-:Y:S01]  /*9b10*/  FMUL R104, R104, R153.reuse ;  /* 0x0000009968687220 */ /* 0x080fe20000400000 */
[----:B------:R-:W-:Y:S01]  /*9b20*/  PRMT R10, R91, 0x7610, R10 ;  /* 0x000076105b0a7816 */ /* 0x000fe2000000000a */
        /* <DEDUP_REMOVED lines=38> */
[----:B------:R-:W-:Y:S01]  /*9d90*/  @P0 STG.E.U16 desc[UR36][R8.64+0x30], R134 ;  /* 0x0000308608000986 */ /* 0x000fe2000c101524 */
[----:B------:R-:W-:Y:S01]  /*9da0*/  ISETP.GT.AND P0, PT, R3, 0x8, P1 ;  /* 0x000000080300780c */ /* 0x000fe20000f04270 */
[-C--:B------:R-:W-:Y:S01]  /*9db0*/  FMUL R58, R58, R153.reuse ;  /* 0x000000993a3a7220 */ /* 0x080fe20000400000 */
[----:B------:R-:W-:Y:S01]  /*9dc0*/  ISETP.GT.AND P1, PT, R14, 0x21, PT ;  /* 0x000000210e00780c */ /* 0x000fe20003f24270 */
        /* <DEDUP_REMOVED lines=137> */
[----:B------:R-:W-:Y:S01]  /*a660*/  ISETP.GT.AND P0, PT, R14, 0x31, PT ;  /* 0x000000310e00780c */ /* 0x000fe20003f04270 */
[-C--:B------:R-:W-:Y:S01]  /*a670*/  FMUL R54, R54, R153.reuse ;  /* 0x0000009936367220 */ /* 0x080fe20000400000 */
[----:B------:R-:W-:Y:S01]  /*a680*/  F2FP.BF16.F32.PACK_AB R36, RZ, R36 ;  /* 0x00000024ff24723e */ /* 0x000fe200000010ff */
[----:B------:R-:W-:Y:S01]  /*a690*/  FMUL R55, R55, R153 ;  /* 0x0000009937377220 */ /* 0x000fe20000400000 */
[----:B------:R-:W-:-:S02]  /*a6a0*/  ISETP.GT.AND P1, PT, R3, RZ, P0 ;  /* 0x000000ff0300720c */ /* 0x000fc40000724270 */
[----:B------:R-:W-:Y:S02]  /*a6b0*/  F2FP.BF16.F32.PACK_AB R37, RZ, R37 ;  /* 0x00000025ff25723e */ /* 0x000fe400000010ff */
[----:B------:R-:W-:Y:S02]  /*a6c0*/  F2FP.BF16.F32.PACK_AB R38, RZ, R38 ;  /* 0x00000026ff26723e */ /* 0x000fe400000010ff */
[----:B------:R-:W-:Y:S02]  /*a6d0*/  F2FP.BF16.F32.PACK_AB R39, RZ, R39 ;  /* 0x00000027ff27723e */ /* 0x000fe400000010ff */
[----:B------:R-:W-:Y:S02]  /*a6e0*/  F2FP.BF16.F32.PACK_AB R40, RZ, R40 ;  /* 0x00000028ff28723e */ /* 0x000fe400000010ff */
[----:B------:R-:W-:Y:S02]  /*a6f0*/  F2FP.BF16.F32.PACK_AB R41, RZ, R41 ;  /* 0x00000029ff29723e */ /* 0x000fe400000010ff */
[----:B------:R-:W-:Y:S01]  /*a700*/  F2FP.BF16.F32.PACK_AB R42, RZ, R42 ;  /* 0x0000002aff2a723e */ /* 0x000fe200000010ff */
[----:B------:R-:W-:Y:S01]  /*a710*/  @P1 STG.E.U16 desc[UR36][R4.64+0x62], R145 ;  /* 0x0000629104001986 */ /* 0x000fe2000c101524 */
[----:B------:R-:W-:-:S02]  /*a720*/  ISETP.GT.AND P1, PT, R3, 0x8, P3 ;  /* 0x000000080300780c */ /* 0x000fc40001f24270 */
        /* <DEDUP_REMOVED lines=15> */
[----:B------:R-:W-:-:S02]  /*a820*/  ISETP.GT.AND P1, PT, R3, RZ, P2 ;  /* 0x000000ff0300720c */ /* 0x000fc40001724270 */
[----:B------:R-:W-:-:S11]  /*a830*/  F2FP.BF16.F32.PACK_AB R55, RZ, R55 ;  /* 0x00000037ff37723e */ /* 0x000fd600000010ff */
[----:B------:R-:W-:Y:S01]  /*a840*/  @P1 STG.E.U16 desc[UR36][R4.64+0x70], R148 ;  /* 0x0000709404001986 */ /* 0x000fe2000c101524 */
[----:B------:R-:W-:-:S04]  /*a850*/  ISETP.GT.AND P1, PT, R14, 0x39, PT ;  /* 0x000000390e00780c */ /* 0x000fc80003f24270 */
[----:B------:R-:W-:-:S13]  /*a860*/  ISETP.GT.AND P6, PT, R3, RZ, P1 ;  /* 0x000000ff0300720c */ /* 0x000fda0000fc4270 */
[----:B------:R-:W-:Y:S01]  /*a870*/  @P6 STG.E.U16 desc[UR36][R4.64+0x72], R149 ;  /* 0x0000729504006986 */ /* 0x000fe2000c101524 */
[----:B------:R-:W-:-:S13]  /*a880*/  ISETP.GT.AND P6, PT, R3, 0x8, P2 ;  /* 0x000000080300780c */ /* 0x000fda00017c4270 */
[----:B------:R-:W-:Y:S01]  /*a890*/  @P6 STG.E.U16 desc[UR36][R8.64+0x70], R150 ;  /* 0x0000709608006986 */ /* 0x000fe2000c101524 */
[----:B------:R-:W-:-:S13]  /*a8a0*/  ISETP.GT.AND P6, PT, R3, 0x8, P1 ;  /* 0x000000080300780c */ /* 0x000fda0000fc4270 */
[----:B------:R-:W-:Y:S01]  /*a8b0*/  @P6 STG.E.U16 desc[UR36][R8.64+0x72], R151 ;  /* 0x0000729708006986 */ /* 0x000fe2000c101524 */
[----:B------:R-:W-:-:S05]  /*a8c0*/  IADD3 R126, P6, R23, R4, RZ ;  /* 0x00000004177e7210 */ /* 0x000fca0007fde0ff */
[----:B-1----:R-:W-:Y:S01]  /*a8d0*/  IMAD.X R127, R13, 0x1, R5, P6 ;  /* 0x000000010d7f7824 */ /* 0x002fe200030e0605 */
[----:B------:R-:W-:-:S13]  /*a8e0*/  ISETP.GT.AND P6, PT, R3, 0x80, P4 ;  /* 0x000000800300780c */ /* 0x000fda00027c4270 */
[----:B------:R-:W-:Y:S01]  /*a8f0*/  @P6 STG.E.U16 desc[UR36][R6.64], R88 ;  /* 0x0000005806006986 */ /* 0x000fe2000c101524 */
[----:B--2---:R-:W-:-:S05]  /*a900*/  IADD3 R128, P6, R121, R4, RZ ;  /* 0x0000000479807210 */ /* 0x004fca0007fde0ff */
[----:B0-----:R-:W-:Y:S01]  /*a910*/  IMAD.X R129, R13, 0x1, R5, P6 ;  /* 0x000000010d817824 */ /* 0x001fe200030e0605 */
[----:B------:R-:W-:-:S04]  /*a920*/  ISETP.GT.AND P6, PT, R14, 0x1, PT ;  /* 0x000000010e00780c */ /* 0x000fc80003fc4270 */
[----:B------:R-:W-:-:S13]  /*a930*/  ISETP.GT.AND P6, PT, R3, 0x80, P6 ;  /* 0x000000800300780c */ /* 0x000fda00037c4270 */
[----:B------:R0:W-:Y:S01]  /*a940*/  @P6 STG.E.U16 desc[UR36][R122.64], R89 ;  /* 0x000000597a006986 */ /* 0x0001e2000c101524 */
[----:B------:R-:W-:-:S05]  /*a950*/  IADD3 R20, P6, R11, R8, RZ ;  /* 0x000000080b147210 */ /* 0x000fca0007fde0ff */
[----:B------:R-:W-:Y:S01]  /*a960*/  IMAD.X R21, R13, 0x1, R9, P6 ;  /* 0x000000010d157824 */ /* 0x000fe200030e0609 */
[----:B------:R-:W-:Y:S02]  /*a970*/  ISETP.GT.AND P6, PT, R3, 0x88, P4 ;  /* 0x000000880300780c */ /* 0x000fe400027c4270 */
[----:B0-----:R-:W-:-:S11]  /*a980*/  LOP3.LUT R89, R11, 0x20, RZ, 0xfc, !PT ;  /* 0x000000200b597812 */ /* 0x001fd600078efcff */
[----:B------:R-:W-:Y:S01]  /*a990*/  @P6 STG.E.U16 desc[UR36][R20.64], R90 ;  /* 0x0000005a14006986 */ /* 0x000fe2000c101524 */
[----:B------:R-:W-:-:S05]  /*a9a0*/  IADD3 R124, P6, R15, R8, RZ ;  /* 0x000000080f7c7210 */ /* 0x000fca0007fde0ff */
[----:B------:R-:W-:Y:S01]  /*a9b0*/  IMAD.X R125, R13, 0x1, R9, P6 ;  /* 0x000000010d7d7824 */ /* 0x000fe200030e0609 */
[----:B------:R-:W-:-:S04]  /*a9c0*/  ISETP.GT.AND P6, PT, R14, 0x1, PT ;  /* 0x000000010e00780c */ /* 0x000fc80003fc4270 */
[----:B------:R-:W-:-:S13]  /*a9d0*/  ISETP.GT.AND P6, PT, R3, 0x88, P6 ;  /* 0x000000880300780c */ /* 0x000fda00037c4270 */
[----:B------:R0:W-:Y:S01]  /*a9e0*/  @P6 STG.E.U16 desc[UR36][R124.64], R10 ;  /* 0x0000000a7c006986 */ /* 0x0001e2000c101524 */
[----:B------:R-:W-:-:S05]  /*a9f0*/  IADD3 R130, P6, R89, R4, RZ ;  /* 0x0000000459827210 */ /* 0x000fca0007fde0ff */
[----:B------:R-:W-:Y:S01]  /*aa00*/  IMAD.X R131, R13, 0x1, R5, P6 ;  /* 0x000000010d837824 */ /* 0x000fe200030e0605 */
[----:B------:R-:W-:-:S04]  /*aa10*/  ISETP.GT.AND P6, PT, R14, 0x8, PT ;  /* 0x000000080e00780c */ /* 0x000fc80003fc4270 */
[----:B------:R-:W-:Y:S02]  /*aa20*/  ISETP.GT.AND P6, PT, R3, 0x80, P6 ;  /* 0x000000800300780c */ /* 0x000fe400037c4270 */
[----:B0-----:R-:W-:Y:S02]  /*aa30*/  PRMT R10, R95, 0x7610, R10 ;  /* 0x000076105f0a7816 */ /* 0x001fe4000000000a */
[----:B------:R-:W-:-:S09]  /*aa40*/  LOP3.LUT R95, R11, 0x32, RZ, 0xfc, !PT ;  /* 0x000000320b5f7812 */ /* 0x000fd200078efcff */
        /* <DEDUP_REMOVED lines=105> */
[----:B------:R-:W-:-:S13]  /*b0e0*/  ISETP.GT.AND P6, PT, R3, 0x88, P5 ;  /* 0x000000880300780c */ /* 0x000fda0002fc4270 */
[----:B------:R0:W-:Y:S01]  /*b0f0*/  @P6 STG.E.U16 desc[UR36][R124.64], R10 ;  /* 0x0000000a7c006986 */ /* 0x0001e2000c101524 */
[----:B------:R-:W-:-:S05]  /*b100*/  IADD3 R126, P6, R109, R4, RZ ;  /* 0x000000046d7e7210 */ /* 0x000fca0007fde0ff */
[----:B------:R-:W-:Y:S01]  /*b110*/  IMAD.X R127, R13, 0x1, R5, P6 ;  /* 0x000000010d7f7824 */ /* 0x000fe200030e0605 */
[----:B------:R-:W-:Y:S02]  /*b120*/  ISETP.GT.AND P6, PT, R3, 0x80, P3 ;  /* 0x000000800300780c */ /* 0x000fe40001fc4270 */
[----:B0-----:R-:W-:-:S11]  /*b130*/  PRMT R10, R114, 0x7610, R10 ;  /* 0x00007610720a7816 */ /* 0x001fd6000000000a */
[----:B------:R0:W-:Y:S01]  /*b140*/  @P6 STG.E.U16 desc[UR36][R130.64], R112 ;  /* 0x0000007082006986 */ /* 0x0001e2000c101524 */
[----:B------:R-:W-:-:S05]  /*b150*/  IADD3 R122, P6, R111, R4, RZ ;  /* 0x000000046f7a7210 */ /* 0x000fca0007fde0ff */
[----:B------:R-:W-:Y:S01]  /*b160*/  IMAD.X R123, R13, 0x1, R5, P6 ;  /* 0x000000010d7b7824 */ /* 0x000fe200030e0605 */
[----:B------:R-:W-:-:S13]  /*b170*/  ISETP.GT.AND P6, PT, R3, 0x80, P0 ;  /* 0x000000800300780c */ /* 0x000fda00007c4270 */
[----:B------:R1:W-:Y:S01]  /*b180*/  @P6 STG.E.U16 desc[UR36][R132.64], R113 ;  /* 0x0000007184006986 */ /* 0x0003e2000c101524 */
[----:B------:R-:W-:-:S05]  /*b190*/  IADD3 R4, P6, R105, R8, RZ ;  /* 0x0000000869047210 */ /* 0x000fca0007fde0ff */
[----:B------:R-:W-:Y:S01]  /*b1a0*/  IMAD.X R5, R13, 0x1, R9, P6 ;  /* 0x000000010d057824 */ /* 0x000fe200030e0609 */
[----:B------:R-:W-:-:S13]  /*b1b0*/  ISETP.GT.AND P6, PT, R3, 0x88, P3 ;  /* 0x000000880300780c */ /* 0x000fda0001fc4270 */
[----:B------:R-:W-:Y:S01]  /*b1c0*/  @P6 STG.E.U16 desc[UR36][R4.64], R10 ;  /* 0x0000000a04006986 */ /* 0x000fe2000c101524 */
[----:B0-----:R-:W-:-:S05]  /*b1d0*/  IADD3 R112, P6, R107, R8, RZ ;  /* 0x000000086b707210 */ /* 0x001fca0007fde0ff */
[----:B-1----:R-:W-:Y:S01]  /*b1e0*/  IMAD.X R113, R13, 0x1, R9, P6 ;  /* 0x000000010d717824 */ /* 0x002fe200030e0609 */
[----:B------:R-:W-:-:S13]  /*b1f0*/  ISETP.GT.AND P6, PT, R3, 0x88, P0 ;  /* 0x000000880300780c */ /* 0x000fda00007c4270 */
[----:B------:R0:W-:Y:S01]  /*b200*/  @P6 STG.E.U16 desc[UR36][R112.64], R115 ;  /* 0x0000007370006986 */ /* 0x0001e2000c101524 */
[----:B------:R-:W-:-:S05]  /*b210*/  IADD3 R114, P6, R109, R8, RZ ;  /* 0x000000086d727210 */ /* 0x000fca0007fde0ff */
[----:B0-----:R-:W-:Y:S01]  /*b220*/  IMAD.X R115, R13, 0x1, R9, P6 ;  /* 0x000000010d737824 */ /* 0x001fe200030e0609 */
[----:B------:R-:W-:-:S13]  /*b230*/  ISETP.GT.AND P6, PT, R3, 0x80, P2 ;  /* 0x000000800300780c */ /* 0x000fda00017c4270 */
        /* <DEDUP_REMOVED lines=13> */
[----:B0-----:R-:W-:-:S05]  /*b310*/  IADD3 R116, P6, R23, R6, RZ ;  /* 0x0000000617747210 */ /* 0x001fca0007fde0ff */
[----:B-1----:R-:W-:Y:S01]  /*b320*/  IMAD.X R117, R13, 0x1, R7, P6 ;  /* 0x000000010d757824 */ /* 0x002fe200030e0607 */
[----:B------:R-:W-:-:S13]  /*b330*/  ISETP.GT.AND P6, PT, R3, 0x100, P4 ;  /* 0x000001000300780c */ /* 0x000fda00027c4270 */
[----:B------:R0:W-:Y:S01]  /*b340*/  @P6 STG.E.U16 desc[UR36][R4.64], R56 ;  /* 0x0000003804006986 */ /* 0x0001e2000c101524 */
[----:B--2---:R-:W-:-:S05]  /*b350*/  IADD3 R114, P6, R121, R6, RZ ;  /* 0x0000000679727210 */ /* 0x004fca0007fde0ff */
[----:B------:R-:W-:Y:S01]  /*b360*/  IMAD.X R115, R13, 0x1, R7, P6 ;  /* 0x000000010d737824 */ /* 0x000fe200030e0607 */
[----:B------:R-:W-:-:S04]  /*b370*/  ISETP.GT.AND P6, PT, R14, 0x1, PT ;  /* 0x000000010e00780c */ /* 0x000fc80003fc4270 */
[----:B------:R-:W-:-:S13]  /*b380*/  ISETP.GT.AND P6, PT, R3, 0x100, P6 ;  /* 0x000001000300780c */ /* 0x000fda00037c4270 */
[----:B------:R1:W-:Y:S01]  /*b390*/  @P6 STG.E.U16 desc[UR36][R112.64], R57 ;  /* 0x0000003970006986 */ /* 0x0003e2000c101524 */
[----:B---3--:R-:W-:-:S05]  /*b3a0*/  IADD3 R8, P6, R11, R20, RZ ;  /* 0x000000140b087210 */ /* 0x008fca0007fde0ff */
[----:B------:R-:W-:Y:S01]  /*b3b0*/  IMAD.X R9, R13, 0x1, R21, P6 ;  /* 0x000000010d097824 */ /* 0x000fe200030e0615 */
[----:B------:R-:W-:-:S13]  /*b3c0*/  ISETP.GT.AND P6, PT, R3, 0x108, P4 ;  /* 0x000001080300780c */ /* 0x000fda00027c4270 */
[----:B------:R-:W-:Y:S01]  /*b3d0*/  @P6 STG.E.U16 desc[UR36][R8.64], R58 ;  /* 0x0000003a08006986 */ /* 0x000fe2000c101524 */
[----:B0-----:R-:W-:-:S05]  /*b3e0*/  IADD3 R56, P6, R15, R20, RZ ;  /* 0x000000140f387210 */ /* 0x001fca0007fde0ff */
[----:B-1----:R-:W-:Y:S01]  /*b3f0*/  IMAD.X R57, R13, 0x1, R21, P6 ;  /* 0x000000010d397824 */ /* 0x002fe200030e0615 */
[----:B------:R-:W-:-:S04]  /*b400*/  ISETP.GT.AND P6, PT, R14, 0x1, PT ;  /* 0x000000010e00780c */ /* 0x000fc80003fc4270 */
[----:B------:R-:W-:-:S13]  /*b410*/  ISETP.GT.AND P6, PT, R3, 0x108, P6 ;  /* 0x000001080300780c */ /* 0x000fda00037c4270 */
[----:B------:R0:W-:Y:S01]  /*b420*/  @P6 STG.E.U16 desc[UR36][R56.64], R59 ;  /* 0x0000003b38006986 */ /* 0x0001e2000c101524 */
        /* <DEDUP_REMOVED lines=10> */
[----:B0-----:R-:W-:-:S05]  /*b4d0*/  IADD3 R56, P6, R23, R20, RZ ;  /* 0x0000001417387210 */ /* 0x001fca0007fde0ff */
        /* <DEDUP_REMOVED lines=9> */
[----:B-1----:R-:W-:-:S05]  /*b570*/  IADD3 R60, P6, R93, R6, RZ ;  /* 0x000000065d3c7210 */ /* 0x002fca0007fde0ff */
[----:B--2---:R-:W-:Y:S01]  /*b580*/  IMAD.X R61, R13, 0x1, R7, P6 ;  /* 0x000000010d3d7824 */ /* 0x004fe200030e0607 */
[----:B------:R-:W-:-:S04]  /*b590*/  ISETP.GT.AND P6, PT, R14, 0x10, PT ;  /* 0x000000100e00780c */ /* 0x000fc80003fc4270 */
[----:B------:R-:W-:-:S13]  /*b5a0*/  ISETP.GT.AND P6, PT, R3, 0x100, P6 ;  /* 0x000001000300780c */ /* 0x000fda00037c4270 */
[----:B------:R1:W-:Y:S01]  /*b5b0*/  @P6 STG.E.U16 desc[UR36][R112.64], R64 ;  /* 0x0000004070006986 */ /* 0x0003e2000c101524 */
[----:B0-----:R-:W-:-:S05]  /*b5c0*/  IADD3 R62, P6, R95, R6, RZ ;  /* 0x000000065f3e7210 */ /* 0x001fca0007fde0ff */
[----:B---3--:R-:W-:Y:S01]  /*b5d0*/  IMAD.X R63, R13, 0x1, R7, P6 ;  /* 0x000000010d3f7824 */ /* 0x008fe200030e0607 */
        /* <DEDUP_REMOVED lines=14> */
[----:B0-----:R-:W-:Y:S01]  /*b6c0*/  IMAD.X R65, R13, 0x1, R7, P6 ;  /* 0x000000010d417824 */ /* 0x001fe200030e0607 */
[----:B------:R-:W-:-:S04]  /*b6d0*/  ISETP.GT.AND P6, PT, R14, 0x18, PT ;  /* 0x000000180e00780c */ /* 0x000fc80003fc4270 */
[----:B------:R-:W-:-:S13]  /*b6e0*/  ISETP.GT.AND P6, PT, R3, 0x100, P6 ;  /* 0x000001000300780c */ /* 0x000fda00037c4270 */
[----:B------:R0:W-:Y:S01]  /*b6f0*/  @P6 STG.E.U16 desc[UR36][R60.64], R68 ;  /* 0x000000443c006986 */ /* 0x0001e2000c101524 */
[----:B--2---:R-:W-:-:S05]  /*b700*/  IADD3 R66, P6, R99, R6, RZ ;  /* 0x0000000663427210 */ /* 0x004fca0007fde0ff */
        /* <DEDUP_REMOVED lines=19> */
[----:B-1----:R-:W-:-:S05]  /*b840*/  IADD3 R62, P6, R103, R6, RZ ;  /* 0x00000006673e7210 */ /* 0x002fca0007fde0ff */
[----:B------:R-:W-:Y:S01]  /*b850*/  IMAD.X R63, R13, 0x1, R7, P6 ;  /* 0x000000010d3f7824 */ /* 0x000fe200030e0607 */
[----:B------:R-:W-:-:S04]  /*b860*/  ISETP.GT.AND P6, PT, R14, 0x21, PT ;  /* 0x000000210e00780c */ /* 0x000fc80003fc4270 */
        /* <DEDUP_REMOVED lines=29> */
[----:B------:R3:W-:Y:S01]  /*ba40*/  @P6 STG.E.U16 desc[UR36][R58.64], R79 ;  /* 0x0000004f3a006986 */ /* 0x0007e2000c101524 */
[----:B0-----:R-:W-:-:S05]  /*ba50*/  IADD3 R60, P6, R109, R6, RZ ;  /* 0x000000066d3c7210 */ /* 0x001fca0007fde0ff */
[----:B------:R-:W-:Y:S01]  /*ba60*/  IMAD.X R61, R13, 0x1, R7, P6 ;  /* 0x000000010d3d7824 */ /* 0x000fe200030e0607 */
[----:B------:R-:W-:-:S13]  /*ba70*/  ISETP.GT.AND P6, PT, R3, 0x100, P3 ;  /* 0x000001000300780c */ /* 0x000fda0001fc4270 */
[----:B------:R-:W-:Y:S01]  /*ba80*/  @P6 STG.E.U16 desc[UR36][R64.64], R80 ;  /* 0x0000005040006986 */ /* 0x000fe2000c101524 */
[----:B-1----:R-:W-:-:S05]  /*ba90*/  IADD3 R62, P6, R111, R6, RZ ;  /* 0x000000066f3e7210 */ /* 0x002fca0007fde0ff */
[----:B------:R-:W-:Y:S01]  /*baa0*/  IMAD.X R63, R13, 0x1, R7, P6 ;  /* 0x000000010d3f7824 */ /* 0x000fe200030e0607 */
[----:B------:R-:W-:-:S13]  /*bab0*/  ISETP.GT.AND P6, PT, R3, 0x100, P0 ;  /* 0x000001000300780c */ /* 0x000fda00007c4270 */
[----:B------:R-:W-:Y:S01]  /*bac0*/  @P6 STG.E.U16 desc[UR36][R66.64], R81 ;  /* 0x0000005142006986 */ /* 0x000fe2000c101524 */
[----:B------:R-:W-:-:S05]  /*bad0*/  IADD3 R6, P6, R105, R20, RZ ;  /* 0x0000001469067210 */ /* 0x000fca0007fde0ff */
[----:B------:R-:W-:Y:S01]  /*bae0*/  IMAD.X R7, R13, 0x1, R21, P6 ;  /* 0x000000010d077824 */ /* 0x000fe200030e0615 */
[----:B------:R-:W-:-:S13]  /*baf0*/  ISETP.GT.AND P6, PT, R3, 0x108, P3 ;  /* 0x000001080300780c */ /* 0x000fda0001fc4270 */
[----:B------:R0:W-:Y:S01]  /*bb00*/  @P6 STG.E.U16 desc[UR36][R6.64], R82 ;  /* 0x0000005206006986 */ /* 0x0001e2000c101524 */
[----:B--2---:R-:W-:-:S05]  /*bb10*/  IADD3 R56, P6, R107, R20, RZ ;  /* 0x000000146b387210 */ /* 0x004fca0007fde0ff */
[----:B------:R-:W-:Y:S01]  /*bb20*/  IMAD.X R57, R13, 0x1, R21, P6 ;  /* 0x000000010d397824 */ /* 0x000fe200030e0615 */
        /* <DEDUP_REMOVED lines=10> */
[----:B------:R-:W-:-:S05]  /*bbd0*/  IADD3 R20, P6, R11, R4, RZ ;  /* 0x000000040b147210 */ /* 0x000fca0007fde0ff */
[----:B------:R-:W-:Y:S01]  /*bbe0*/  IMAD.X R21, R13, 0x1, R5, P6 ;  /* 0x000000010d157824 */ /* 0x000fe200030e0605 */
        /* <DEDUP_REMOVED lines=8> */
[C---:B------:R-:W-:Y:S02]  /*bc70*/  ISETP.GT.AND P6, PT, R3.reuse, 0x180, P4 ;  /* 0x000001800300780c */ /* 0x040fe400027c4270 */
[----:B------:R-:W-:-:S11]  /*bc80*/  ISETP.GT.AND P4, PT, R3, 0x188, P4 ;  /* 0x000001880300780c */ /* 0x000fd60002784270 */
        /* <DEDUP_REMOVED lines=9> */
[----:B------:R1:W-:Y:S01]  /*bd20*/  @P4 STG.E.U16 desc[UR36][R6.64], R26 ;  /* 0x0000001a06004986 */ /* 0x0003e2000c101524 */
[----:B------:R-:W-:-:S05]  /*bd30*/  IADD3 R10, P4, R15, R8, RZ ;  /* 0x000000080f0a7210 */ /* 0x000fca0007f9e0ff */
[----:B------:R-:W-:Y:S01]  /*bd40*/  IMAD.X R11, R13, 0x1, R9, P4 ;  /* 0x000000010d0b7824 */ /* 0x000fe200020e0609 */
[----:B------:R-:W-:Y:S02]  /*bd50*/  ISETP.GT.AND P4, PT, R3, 0x188, P6 ;  /* 0x000001880300780c */ /* 0x000fe40003784270 */
[----:B------:R-:W-:-:S11]  /*bd60*/  ISETP.GT.AND P6, PT, R14, 0x8, PT ;  /* 0x000000080e00780c */ /* 0x000fd60003fc4270 */
[----:B------:R3:W-:Y:S01]  /*bd70*/  @P4 STG.E.U16 desc[UR36][R10.64], R27 ;  /* 0x0000001b0a004986 */ /* 0x0007e2000c101524 */
[----:B--2---:R-:W-:-:S05]  /*bd80*/  IADD3 R20, P4, R89, R4, RZ ;  /* 0x0000000459147210 */ /* 0x004fca0007f9e0ff */
[----:B------:R-:W-:Y:S01]  /*bd90*/  IMAD.X R21, R13, 0x1, R5, P4 ;  /* 0x000000010d157824 */ /* 0x000fe200020e0605 */
[----:B------:R-:W-:Y:S02]  /*bda0*/  ISETP.GT.AND P4, PT, R3, 0x180, P6 ;  /* 0x000001800300780c */ /* 0x000fe40003784270 */
[----:B------:R-:W-:-:S11]  /*bdb0*/  ISETP.GT.AND P6, PT, R14, 0x9, PT ;  /* 0x000000090e00780c */ /* 0x000fd60003fc4270 */
[----:B------:R2:W-:Y:S01]  /*bdc0*/  @P4 STG.E.U16 desc[UR36][R60.64], R28 ;  /* 0x0000001c3c004986 */ /* 0x0005e2000c101524 */
[----:B------:R-:W-:-:S05]  /*bdd0*/  IADD3 R24, P4, R91, R4, RZ ;  /* 0x000000045b187210 */ /* 0x000fca0007f9e0ff */
[----:B0-----:R-:W-:Y:S01]  /*bde0*/  IMAD.X R25, R13, 0x1, R5, P4 ;  /* 0x000000010d197824 */ /* 0x001fe200020e0605 */
[----:B------:R-:W-:-:S13]  /*bdf0*/  ISETP.GT.AND P4, PT, R3, 0x180, P6 ;  /* 0x000001800300780c */ /* 0x000fda0003784270 */
[----:B------:R0:W-:Y:S01]  /*be00*/  @P4 STG.E.U16 desc[UR36][R58.64], R29 ;  /* 0x0000001d3a004986 */ /* 0x0001e2000c101524 */
[----:B-1----:R-:W-:-:S05]  /*be10*/  IADD3 R6, P4, R23, R8, RZ ;  /* 0x0000000817067210 */ /* 0x002fca0007f9e0ff */
[----:B------:R-:W-:Y:S01]  /*be20*/  IMAD.X R7, R13, 0x1, R9, P4 ;  /* 0x000000010d077824 */ /* 0x000fe200020e0609 */
[----:B------:R-:W-:-:S04]  /*be30*/  ISETP.GT.AND P4, PT, R14, 0x8, PT ;  /* 0x000000080e00780c */ /* 0x000fc80003f84270 */
[----:B------:R-:W-:-:S13]  /*be40*/  ISETP.GT.AND P4, PT, R3, 0x188, P4 ;  /* 0x000001880300780c */ /* 0x000fda0002784270 */
[----:B------:R1:W-:Y:S01]  /*be50*/  @P4 STG.E.U16 desc[UR36][R6.64], R30 ;  /* 0x0000001e06004986 */ /* 0x0003e2000c101524 */
[----:B---3--:R-:W-:-:S05]  /*be60*/  IADD3 R10, P4, R121, R8, RZ ;  /* 0x00000008790a7210 */ /* 0x008fca0007f9e0ff */
[----:B------:R-:W-:Y:S01]  /*be70*/  IMAD.X R11, R13, 0x1, R9, P4 ;  /* 0x000000010d0b7824 */ /* 0x000fe200020e0609 */
[----:B------:R-:W-:Y:S02]  /*be80*/  ISETP.GT.AND P4, PT, R3, 0x188, P6 ;  /* 0x000001880300780c */ /* 0x000fe40003784270 */
[----:B------:R-:W-:-:S11]  /*be90*/  ISETP.GT.AND P6, PT, R14, 0x10, PT ;  /* 0x000000100e00780c */ /* 0x000fd60003fc4270 */
[----:B------:R3:W-:Y:S01]  /*bea0*/  @P4 STG.E.U16 desc[UR36][R10.64], R31 ;  /* 0x0000001f0a004986 */ /* 0x0007e2000c101524 */
[----:B------:R-:W-:-:S05]  /*beb0*/  IADD3 R26, P4, R93, R4, RZ ;  /* 0x000000045d1a7210 */ /* 0x000fca0007f9e0ff */
[----:B------:R-:W-:Y:S01]  /*bec0*/  IMAD.X R27, R13, 0x1, R5, P4 ;  /* 0x000000010d1b7824 */ /* 0x000fe200020e0605 */
[----:B------:R-:W-:Y:S02]  /*bed0*/  ISETP.GT.AND P4, PT, R3, 0x180, P6 ;  /* 0x000001800300780c */ /* 0x000fe40003784270 */
[----:B------:R-:W-:-:S11]  /*bee0*/  ISETP.GT.AND P6, PT, R14, 0x11, PT ;  /* 0x000000110e00780c */ /* 0x000fd60003fc4270 */
[----:B------:R4:W-:Y:S01]  /*bef0*/  @P4 STG.E.U16 desc[UR36][R20.64], R32 ;  /* 0x0000002014004986 */ /* 0x0009e2000c101524 */
[----:B--2---:R-:W-:-:S05]  /*bf00*/  IADD3 R28, P4, R95, R4, RZ ;  /* 0x000000045f1c7210 */ /* 0x004fca0007f9e0ff */
        /* <DEDUP_REMOVED lines=13> */
[----:B----4-:R-:W-:-:S05]  /*bfe0*/  IADD3 R20, P4, R97, R4, RZ ;  /* 0x0000000461147210 */ /* 0x010fca0007f9e0ff */
[----:B------:R-:W-:Y:S01]  /*bff0*/  IMAD.X R21, R13, 0x1, R5, P4 ;  /* 0x000000010d157824 */ /* 0x000fe200020e0605 */
[----:B------:R-:W-:Y:S02]  /*c000*/  ISETP.GT.AND P4, PT, R3, 0x180, P6 ;  /* 0x000001800300780c */ /* 0x000fe40003784270 */
[----:B------:R-:W-:-:S11]  /*c010*/  ISETP.GT.AND P6, PT, R14, 0x19, PT ;  /* 0x000000190e00780c */ /* 0x000fd60003fc4270 */
[----:B------:R3:W-:Y:S01]  /*c020*/  @P4 STG.E.U16 desc[UR36][R26.64], R36 ;  /* 0x000000241a004986 */ /* 0x0007e2000c101524 */
[----:B0-----:R-:W-:-:S05]  /*c030*/  IADD3 R24, P4, R99, R4, RZ ;  /* 0x0000000463187210 */ /* 0x001fca0007f9e0ff */
[----:B------:R-:W-:Y:S01]  /*c040*/  IMAD.X R25, R13, 0x1, R5, P4 ;  /* 0x000000010d197824 */ /* 0x000fe200020e0605 */
        /* <DEDUP_REMOVED lines=9> */
[----:B------:R-:W-:Y:S02]  /*c0e0*/  ISETP.GT.AND P4, PT, R3, 0x188, P6 ;  /* 0x000001880300780c */ /* 0x000fe40003784270 */
[----:B------:R-:W-:-:S11]  /*c0f0*/  ISETP.GT.AND P6, PT, R14, 0x20, PT ;  /* 0x000000200e00780c */ /* 0x000fd60003fc4270 */
[----:B------:R2:W-:Y:S01]  /*c100*/  @P4 STG.E.U16 desc[UR36][R10.64], R39 ;  /* 0x000000270a004986 */ /* 0x0005e2000c101524 */
[----:B---3--:R-:W-:-:S05]  /*c110*/  IADD3 R26, P4, R101, R4, RZ ;  /* 0x00000004651a7210 */ /* 0x008fca0007f9e0ff */
[----:B------:R-:W-:Y:S01]  /*c120*/  IMAD.X R27, R13, 0x1, R5, P4 ;  /* 0x000000010d1b7824 */ /* 0x000fe200020e0605 */
[----:B------:R-:W-:Y:S02]  /*c130*/  ISETP.GT.AND P4, PT, R3, 0x180, P6 ;  /* 0x000001800300780c */ /* 0x000fe40003784270 */
[----:B------:R-:W-:-:S11]  /*c140*/  ISETP.GT.AND P6, PT, R14, 0x21, PT ;  /* 0x000000210e00780c */ /* 0x000fd60003fc4270 */
[----:B------:R3:W-:Y:S01]  /*c150*/  @P4 STG.E.U16 desc[UR36][R20.64], R40 ;  /* 0x0000002814004986 */ /* 0x0007e2000c101524 */
[----:B0-----:R-:W-:-:S05]  /*c160*/  IADD3 R28, P4, R103, R4, RZ ;  /* 0x00000004671c7210 */ /* 0x001fca0007f9e0ff */
[----:B------:R-:W-:Y:S01]  /*c170*/  IMAD.X R29, R13, 0x1, R5, P4 ;  /* 0x000000010d1d7824 */ /* 0x000fe200020e0605 */
[----:B------:R-:W-:-:S13]  /*c180*/  ISETP.GT.AND P4, PT, R3, 0x180, P6 ;  /* 0x000001800300780c */ /* 0x000fda0003784270 */
[----:B------:R-:W-:Y:S01]  /*c190*/  @P4 STG.E.U16 desc[UR36][R24.64], R41 ;  /* 0x0000002918004986 */ /* 0x000fe2000c101524 */
        /* <DEDUP_REMOVED lines=12> */
[----:B------:R-:W-:-:S13]  /*c260*/  ISETP.GT.AND P4, PT, R3, 0x180, P6 ;  /* 0x000001800300780c */ /* 0x000fda0003784270 */
[----:B------:R-:W-:Y:S01]  /*c270*/  @P4 STG.E.U16 desc[UR36][R26.64], R44 ;  /* 0x0000002c1a004986 */ /* 0x000fe2000c101524 */
[C---:B------:R-:W-:Y:S02]  /*c280*/  ISETP.GT.AND P4, PT, R3.reuse, 0x180, P5 ;  /* 0x000001800300780c */ /* 0x040fe40002f84270 */
[----:B------:R-:W-:-:S11]  /*c290*/  ISETP.GT.AND P5, PT, R3, 0x188, P5 ;  /* 0x000001880300780c */ /* 0x000fd60002fa4270 */
[----:B------:R-:W-:Y:S01]  /*c2a0*/  @P4 STG.E.U16 desc[UR36][R28.64], R45 ;  /* 0x0000002d1c004986 */ /* 0x000fe2000c101524 */
[----:B------:R-:W-:-:S13]  /*c2b0*/  ISETP.GT.AND P4, PT, R3, 0x188, P6 ;  /* 0x000001880300780c */ /* 0x000fda0003784270 */
[----:B------:R-:W-:Y:S01]  /*c2c0*/  @P4 STG.E.U16 desc[UR36][R20.64], R46 ;  /* 0x0000002e14004986 */ /* 0x000fe2000c101524 */
[----:B0-----:R-:W-:-:S05]  /*c2d0*/  IADD3 R6, P4, R103, R8, RZ ;  /* 0x0000000867067210 */ /* 0x001fca0007f9e0ff */
[----:B------:R-:W-:Y:S01]  /*c2e0*/  IMAD.X R7, R13, 0x1, R9, P4 ;  /* 0x000000010d077824 */ /* 0x000fe200020e0609 */
[C---:B------:R-:W-:Y:S02]  /*c2f0*/  ISETP.GT.AND P4, PT, R3.reuse, 0x180, P3 ;  /* 0x000001800300780c */ /* 0x040fe40001f84270 */
[----:B------:R-:W-:Y:S02]  /*c300*/  ISETP.GT.AND P3, PT, R3, 0x188, P3 ;  /* 0x000001880300780c */ /* 0x000fe40001f64270 */
[----:B------:R0:W-:Y:S01]  /*c310*/  @P5 STG.E.U16 desc[UR36][R6.64], R47 ;  /* 0x0000002f06005986 */ /* 0x0001e2000c101524 */
[----:B-1----:R-:W-:-:S05]  /*c320*/  IADD3 R10, P5, R105, R4, RZ ;  /* 0x00000004690a7210 */ /* 0x002fca0007fbe0ff */
[----:B------:R-:W-:-:S05]  /*c330*/  IMAD.X R11, R13, 0x1, R5, P5 ;  /* 0x000000010d0b7824 */ /* 0x000fca00028e0605 */
[----:B------:R1:W-:Y:S01]  /*c340*/  @P4 STG.E.U16 desc[UR36][R10.64], R48 ;  /* 0x000000300a004986 */ /* 0x0003e2000c101524 */
[----:B0-----:R-:W-:Y:S02]  /*c350*/  IADD3 R6, P5, R107, R4, RZ ;  /* 0x000000046b067210 */ /* 0x001fe40007fbe0ff */
[C---:B------:R-:W-:Y:S02]  /*c360*/  ISETP.GT.AND P4, PT, R3.reuse, 0x180, P0 ;  /* 0x000001800300780c */ /* 0x040fe40000784270 */
[----:B------:R-:W-:Y:S01]  /*c370*/  ISETP.GT.AND P0, PT, R3, 0x188, P0 ;  /* 0x000001880300780c */ /* 0x000fe20000704270 */
[----:B------:R-:W-:Y:S01]  /*c380*/  IMAD.X R7, R13, 0x1, R5, P5 ;  /* 0x000000010d077824 */ /* 0x000fe200028e0605 */
[----:B------:R-:W-:-:S05]  /*c390*/  IADD3 R14, P5, R105, R8, RZ ;  /* 0x00000008690e7210 */ /* 0x000fca0007fbe0ff */
[----:B------:R-:W-:Y:S01]  /*c3a0*/  IMAD.X R15, R13, 0x1, R9, P5 ;  /* 0x000000010d0f7824 */ /* 0x000fe200028e0609 */
[----:B------:R-:W-:-:S03]  /*c3b0*/  IADD3 R20, P5, R109, R4, RZ ;  /* 0x000000046d147210 */ /* 0x000fc60007fbe0ff */
[----:B------:R4:W-:Y:S01]  /*c3c0*/  @P4 STG.E.U16 desc[UR36][R6.64], R49 ;  /* 0x0000003106004986 */ /* 0x0009e2000c101524 */
[----:B------:R-:W-:Y:S01]  /*c3d0*/  IADD3 R4, P4, R111, R4, RZ ;  /* 0x000000046f047210 */ /* 0x000fe20007f9e0ff */
[--C-:B------:R-:W-:Y:S02]  /*c3e0*/  IMAD.X R21, R13, 0x1, R5.reuse, P5 ;  /* 0x000000010d157824 */ /* 0x100fe400028e0605 */
[----:B------:R4:W-:Y:S01]  /*c3f0*/  @P3 STG.E.U16 desc[UR36][R14.64], R50 ;  /* 0x000000320e003986 */ /* 0x0009e2000c101524 */
[-C--:B-1----:R-:W-:Y:S01]  /*c400*/  IADD3 R10, P3, R107, R8.reuse, RZ ;  /* 0x000000086b0a7210 */ /* 0x082fe20007f7e0ff */
[----:B------:R-:W-:Y:S01]  /*c410*/  IMAD.X R5, R13, 0x1, R5, P4 ;  /* 0x000000010d057824 */ /* 0x000fe200020e0605 */
[C---:B------:R-:W-:Y:S02]  /*c420*/  ISETP.GT.AND P4, PT, R3.reuse, 0x180, P2 ;  /* 0x000001800300780c */ /* 0x040fe40001784270 */
[----:B------:R-:W-:Y:S01]  /*c430*/  ISETP.GT.AND P2, PT, R3, 0x188, P2 ;  /* 0x000001880300780c */ /* 0x000fe20001744270 */
[----:B------:R-:W-:Y:S01]  /*c440*/  IMAD.X R11, R13, 0x1, R9, P3 ;  /* 0x000000010d0b7824 */ /* 0x000fe200018e0609 */
[----:B------:R-:W-:-:S02]  /*c450*/  IADD3 R24, P3, R109, R8, RZ ;  /* 0x000000086d187210 */ /* 0x000fc40007f7e0ff */
[----:B------:R-:W-:Y:S02]  /*c460*/  IADD3 R8, P5, R111, R8, RZ ;  /* 0x000000086f087210 */ /* 0x000fe40007fbe0ff */
[----:B------:R4:W-:Y:S01]  /*c470*/  @P0 STG.E.U16 desc[UR36][R10.64], R51 ;  /* 0x000000330a000986 */ /* 0x0009e2000c101524 */
[--C-:B------:R-:W-:Y:S01]  /*c480*/  IMAD.X R25, R13, 0x1, R9.reuse, P3 ;  /* 0x000000010d197824 */ /* 0x100fe200018e0609 */
[----:B------:R-:W-:Y:S01]  /*c490*/  ISETP.GT.AND P3, PT, R3, 0x180, P1 ;  /* 0x000001800300780c */ /* 0x000fe20000f64270 */
[----:B------:R-:W-:Y:S01]  /*c4a0*/  IMAD.X R9, R13, 0x1, R9, P5 ;  /* 0x000000010d097824 */ /* 0x000fe200028e0609 */
[----:B------:R-:W-:Y:S01]  /*c4b0*/  ISETP.GT.AND P1, PT, R3, 0x188, P1 ;  /* 0x000001880300780c */ /* 0x000fe20000f24270 */
[----:B------:R4:W-:Y:S10]  /*c4c0*/  @P4 STG.E.U16 desc[UR36][R20.64], R52 ;  /* 0x0000003414004986 */ /* 0x0009f4000c101524 */
[----:B------:R4:W-:Y:S04]  /*c4d0*/  @P3 STG.E.U16 desc[UR36][R4.64], R53 ;  /* 0x0000003504003986 */ /* 0x0009e8000c101524 */
[----:B------:R4:W-:Y:S04]  /*c4e0*/  @P2 STG.E.U16 desc[UR36][R24.64], R54 ;  /* 0x0000003618002986 */ /* 0x0009e8000c101524 */
[----:B------:R4:W-:Y:S02]  /*c4f0*/  @P1 STG.E.U16 desc[UR36][R8.64], R55 ;  /* 0x0000003708001986 */ /* 0x0009e4000c101524 */
.L_x_250:
[----:B------:R-:W-:Y:S05]  /*c500*/  BSYNC B0 ;  /* 0x0000000000007941 */ /* 0x000fea0003800000 */
.L_x_28:
[----:B------:R-:W-:Y:S01]  /*c510*/  ULDC UR4, c[0x0][0xc] ;  /* 0x0000030000047ab9 */ /* 0x000fe20000000800 */
[----:B------:R-:W-:Y:S01]  /*c520*/  ULDC UR5, c[0x0][0x10] ;  /* 0x0000040000057ab9 */ /* 0x000fe20000000800 */
[----:B------:R-:W0:Y:S01]  /*c530*/  LDC R3, c[0x0][0x14] ;  /* 0x00000500ff037b82 */ /* 0x000e220000000800 */
[----:B------:R-:W-:Y:S01]  /*c540*/  UIMAD.WIDE.U32 UR4, UR4, UR5, URZ ;  /* 0x00000005040472a5 */ /* 0x000fe2000f8e003f */
[----:B------:R-:W-:Y:S02]  /*c550*/  IMAD.MOV.U32 R156, RZ, RZ, -0x1 ;  /* 0xffffffffff9c7424 */ /* 0x000fe400078e00ff */
[----:B------:R-:W-:-:S03]  /*c560*/  IMAD.MOV.U32 R23, RZ, RZ, -0x1 ;  /* 0xffffffffff177424 */ /* 0x000fc600078e00ff */
[----:B0-----:R-:W-:-:S04]  /*c570*/  IMAD.WIDE.U32 R16, R3, UR4, R16 ;  /* 0x0000000403107c25 */ /* 0x001fc8000f8e0010 */
[----:B------:R-:W-:Y:S01]  /*c580*/  IMAD R3, R3, UR5, RZ ;  /* 0x0000000503037c24 */ /* 0x000fe2000f8e02ff */
[----:B------:R-:W-:Y:S02]  /*c590*/  ULDC.64 UR4, c[0x0][0x650] ;  /* 0x0001940000047ab9 */ /* 0x000fe40000000a00 */
[----:B------:R-:W-:Y:S01]  /*c5a0*/  ISETP.GE.U32.AND P0, PT, R16, UR4, PT ;  /* 0x0000000410007c0c */ /* 0x000fe2000bf06070 */
[--C-:B------:R-:W-:Y:S01]  /*c5b0*/  IMAD.IADD R17, R17, 0x1, R3.reuse ;  /* 0x0000000111117824 */ /* 0x100fe200078e0203 */
[----:B------:R-:W-:-:S04]  /*c5c0*/  PRMT R3, RZ, 0x7610, R3 ;  /* 0x00007610ff037816 */ /* 0x000fc80000000003 */
[----:B------:R-:W-:-:S13]  /*c5d0*/  ISETP.GE.U32.AND.EX P0, PT, R17, UR5, PT, P0 ;  /* 0x0000000511007c0c */ /* 0x000fda000bf06100 */
[----:B------:R-:W-:Y:S05]  /*c5e0*/  @P0 BRA `(.L_x_251) ;  /* 0x0000000400640947 */ /* 0x000fea0003800000 */
[----:B------:R-:W0:Y:S01]  /*c5f0*/  S2R R12, SR_CTAID.X ;  /* 0x00000000000c7919 */ /* 0x000e220000002500 */
[----:B--2-4-:R-:W2:Y:S01]  /*c600*/  LDC.64 R10, c[0x0][0x628] ;  /* 0x00018a00ff0a7b82 */ /* 0x014ea20000000a00 */
[----:B------:R-:W-:Y:S01]  /*c610*/  ULDC UR4, c[0x0][0x150] ;  /* 0x0000540000047ab9 */ /* 0x000fe20000000800 */
[----:B------:R-:W-:Y:S01]  /*c620*/  IMAD.MOV.U32 R8, RZ, RZ, R16 ;  /* 0x000000ffff087224 */ /* 0x000fe200078e0010 */
[----:B------:R-:W4:Y:S01]  /*c630*/  S2R R24, SR_CTAID.Y ;  /* 0x0000000000187919 */ /* 0x000f220000002600 */
[----:B------:R-:W-:-:S04]  /*c640*/  IMAD.MOV.U32 R9, RZ, RZ, R17 ;  /* 0x000000ffff097224 */ /* 0x000fc800078e0011 */
[----:B------:R-:W1:Y:S08]  /*c650*/  LDC R21, c[0x0][0x144] ;  /* 0x00005100ff157b82 */ /* 0x000e700000000800 */
[----:B------:R-:W1:Y:S08]  /*c660*/  LDC R0, c[0x0][0x630] ;  /* 0x00018c00ff007b82 */ /* 0x000e700000000800 */
[----:B------:R-:W1:Y:S01]  /*c670*/  LDC.64 R14, c[0x0][0x620] ;  /* 0x00018800ff0e7b82 */ /* 0x000e620000000a00 */
[----:B--2---:R-:W-:-:S04]  /*c680*/  ISETP.NE.U32.AND P0, PT, R10, RZ, PT ;  /* 0x000000ff0a00720c */ /* 0x004fc80003f05070 */
[----:B------:R-:W-:Y:S02]  /*c690*/  ISETP.NE.AND.EX P0, PT, R11, RZ, PT, P0 ;  /* 0x000000ff0b00720c */ /* 0x000fe40003f05300 */
[----:B0-----:R-:W-:-:S05]  /*c6a0*/  I2FP.F32.U32 R3, R12 ;  /* 0x0000000c00037245 */ /* 0x001fca0000201000 */
[----:B------:R-:W-:-:S04]  /*c6b0*/  FMUL R3, R3, UR4 ;  /* 0x0000000403037c20 */ /* 0x000fc80008400000 */
[----:B-----5:R0:W2:Y:S02]  /*c6c0*/  F2I.U32.TRUNC.NTZ R20, R3 ;  /* 0x0000000300147305 */ /* 0x0200a4000020f000 */
[----:B----4-:R-:W-:Y:S05]  /*c6d0*/  @!P0 BRA `(.L_x_252) ;  /* 0x0000000000288947 */ /* 0x010fea0003800000 */
[----:B0-----:R-:W0:Y:S02]  /*c6e0*/  LDC R3, c[0x0][0x634] ;  /* 0x00018d00ff037b82 */ /* 0x001e240000000800 */
[----:B0-----:R-:W-:-:S05]  /*c6f0*/  IADD3 R3, P0, R16, R3, RZ ;  /* 0x0000000310037210 */ /* 0x001fca0007f1e0ff */
[----:B------:R-:W-:-:S04]  /*c700*/  IMAD.X R13, RZ, RZ, R17, P0 ;  /* 0x000000ffff0d7224 */ /* 0x000fc800000e0611 */
[----:B---3--:R-:W-:-:S04]  /*c710*/  IMAD.WIDE.U32 R4, R13, R10, RZ ;  /* 0x0000000a0d047225 */ /* 0x008fc800078e00ff */
[----:B-1----:R-:W-:-:S04]  /*c720*/  IMAD.WIDE.U32 R6, P0, R3, R11, R4 ;  /* 0x0000000b03067225 */ /* 0x002fc80007800004 */
[----:B------:R-:W-:-:S04]  /*c730*/  IMAD.WIDE.U32 R4, R3, R10, RZ ;  /* 0x0000000a03047225 */ /* 0x000fc800078e00ff */
[----:B------:R-:W-:Y:S01]  /*c740*/  IMAD.X R9, RZ, RZ, RZ, P0 ;  /* 0x000000ffff097224 */ /* 0x000fe200000e06ff */
[----:B------:R-:W-:Y:S01]  /*c750*/  IADD3 RZ, P0, R5, R6, RZ ;  /* 0x0000000605ff7210 */ /* 0x000fe20007f1e0ff */
[----:B------:R-:W-:-:S04]  /*c760*/  IMAD.MOV.U32 R8, RZ, RZ, R7 ;  /* 0x000000ffff087224 */ /* 0x000fc800078e0007 */
[----:B------:R-:W-:-:S08]  /*c770*/  IMAD.WIDE.U32.X R8, R13, R11, R8, P0 ;  /* 0x0000000b0d087225 */ /* 0x000fd000000e0408 */
.L_x_252:
[----:B------:R-:W4:Y:S01]  /*c780*/  LDC.64 R28, c[0x0][0x640] ;  /* 0x00019000ff1c7b82 */ /* 0x000f220000000a00 */
[-CC-:B-1----:R-:W-:Y:S01]  /*c790*/  SHF.R.U64 R23, R8, R0.reuse, R9.reuse ;  /* 0x0000000008177219 */ /* 0x182fe20000001209 */
[----:B--2---:R-:W-:Y:S01]  /*c7a0*/  IMAD.MOV R20, RZ, RZ, -R20 ;  /* 0x000000ffff147224 */ /* 0x004fe200078e0a14 */
[----:B------:R-:W-:Y:S01]  /*c7b0*/  SHF.R.U32.HI R0, RZ, R0, R9 ;  /* 0x00000000ff007219 */ /* 0x000fe20000011609 */
[----:B------:R-:W-:Y:S01]  /*c7c0*/  ULDC UR4, c[0x0][0x154] ;  /* 0x0000550000047ab9 */ /* 0x000fe20000000800 */
[----:B0-----:R-:W-:Y:S01]  /*c7d0*/  IADD3 R3, P0, RZ, -R23, RZ ;  /* 0x80000017ff037210 */ /* 0x001fe20007f1e0ff */
[----:B------:R-:W-:Y:S02]  /*c7e0*/  IMAD R21, R21, R20, R12 ;  /* 0x0000001415157224 */ /* 0x000fe400078e020c */
[----:B------:R-:W0:Y:S01]  /*c7f0*/  LDC R6, c[0x0][0x618] ;  /* 0x00018600ff067b82 */ /* 0x000e220000000800 */
[----:B------:R-:W-:Y:S02]  /*c800*/  IMAD.MOV.U32 R7, RZ, RZ, 0x1 ;  /* 0x00000001ff077424 */ /* 0x000fe400078e00ff */
[----:B---3--:R-:W-:-:S04]  /*c810*/  IMAD.X R5, RZ, RZ, ~R0, P0 ;  /* 0x000000ffff057224 */ /* 0x008fc800000e0e00 */
[-C--:B------:R-:W-:Y:S01]  /*c820*/  IMAD R0, R5, R14.reuse, RZ ;  /* 0x0000000e05007224 */ /* 0x080fe200078e02ff */
[----:B------:R-:W1:Y:S01]  /*c830*/  LDC R8, c[0x0][0x608] ;  /* 0x00018200ff087b82 */ /* 0x000e620000000800 */
[----:B------:R-:W-:-:S04]  /*c840*/  IMAD.WIDE.U32 R4, R3, R14, R16 ;  /* 0x0000000e03047225 */ /* 0x000fc800078e0010 */
[----:B------:R-:W-:Y:S01]  /*c850*/  IMAD R3, R3, R15, R0 ;  /* 0x0000000f03037224 */ /* 0x000fe200078e0200 */
[----:B------:R-:W-:Y:S02]  /*c860*/  I2FP.F32.U32 R0, R24 ;  /* 0x0000001800007245 */ /* 0x000fe40000201000 */
[----:B------:R-:W2:Y:S01]  /*c870*/  LDC R26, c[0x0][0x658] ;  /* 0x00019600ff1a7b82 */ /* 0x000ea20000000800 */
[----:B------:R-:W-:Y:S01]  /*c880*/  IMAD.IADD R3, R5, 0x1, R3 ;  /* 0x0000000105037824 */ /* 0x000fe200078e0203 */
[----:B----4-:R-:W-:Y:S01]  /*c890*/  ISETP.NE.U32.AND P0, PT, R28, RZ, PT ;  /* 0x000000ff1c00720c */ /* 0x010fe20003f05070 */
[----:B------:R-:W-:Y:S01]  /*c8a0*/  FMUL R0, R0, UR4 ;  /* 0x0000000400007c20 */ /* 0x000fe20008400000 */
[----:B------:R-:W-:Y:S02]  /*c8b0*/  IMAD.MOV.U32 R5, RZ, RZ, -0x1 ;  /* 0xffffffffff057424 */ /* 0x000fe400078e00ff */
[----:B------:R-:W-:Y:S01]  /*c8c0*/  ISETP.NE.AND.EX P0, PT, R29, RZ, PT, P0 ;  /* 0x000000ff1d00720c */ /* 0x000fe20003f05300 */
[----:B------:R3:W4:Y:S01]  /*c8d0*/  F2I.U32.TRUNC.NTZ R13, R0 ;  /* 0x00000000000d7305 */ /* 0x000722000020f000 */
[----:B------:R-:W3:Y:S01]  /*c8e0*/  LDC R15, c[0x0][0x148] ;  /* 0x00005200ff0f7b82 */ /* 0x000ee20000000800 */
[----:B0-----:R-:W-:-:S02]  /*c8f0*/  SHF.R.U64 R12, R4, R6, R3 ;  /* 0x00000006040c7219 */ /* 0x001fc40000001203 */
[----:B------:R-:W-:-:S05]  /*c900*/  SHF.R.U32.HI R3, RZ, R6, R3 ;  /* 0x00000006ff037219 */ /* 0x000fca0000011603 */
[----:B------:R-:W0:Y:S01]  /*c910*/  LDC R20, c[0x0][0x600] ;  /* 0x00018000ff147b82 */ /* 0x000e220000000800 */
[-CC-:B-1----:R-:W-:Y:S02]  /*c920*/  SHF.R.U64 R10, R12, R8.reuse, R3.reuse ;  /* 0x000000080c0a7219 */ /* 0x182fe40000001203 */
[----:B------:R-:W-:-:S05]  /*c930*/  SHF.R.U32.HI R3, RZ, R8, R3 ;  /* 0x00000008ff037219 */ /* 0x000fca0000011603 */
[----:B------:R-:W1:Y:S01]  /*c940*/  LDC R27, c[0x0][0x648] ;  /* 0x00019200ff1b7b82 */ /* 0x000e620000000800 */
[-C--:B--2---:R-:W-:Y:S02]  /*c950*/  SHF.L.U32 R4, R5, R26.reuse, RZ ;  /* 0x0000001a05047219 */ /* 0x084fe400000006ff */
[-CC-:B------:R-:W-:Y:S02]  /*c960*/  SHF.R.U64 R14, R10, R26.reuse, R3.reuse ;  /* 0x0000001a0a0e7219 */ /* 0x180fe40000001203 */
[----:B------:R-:W-:Y:S02]  /*c970*/  SHF.R.U32.HI R5, RZ, R26, R3 ;  /* 0x0000001aff057219 */ /* 0x000fe40000011603 */
[----:B------:R-:W-:Y:S01]  /*c980*/  LOP3.LUT R25, RZ, R4, RZ, 0x33, !PT ;  /* 0x00000004ff197212 */ /* 0x000fe200078e33ff */
[----:B------:R-:W2:Y:S01]  /*c990*/  LDC R30, c[0x0][0x638] ;  /* 0x00018e00ff1e7b82 */ /* 0x000ea20000000800 */
[----:B------:R-:W-:Y:S01]  /*c9a0*/  SHF.L.U32 R26, R7, R26, RZ ;  /* 0x0000001a071a7219 */ /* 0x000fe200000006ff */
[----:B------:R-:W-:-:S06]  /*c9b0*/  IMAD.MOV.U32 R4, RZ, RZ, R14 ;  /* 0x000000ffff047224 */ /* 0x000fcc00078e000e */
[----:B------:R-:W0:Y:S01]  /*c9c0*/  LDC R31, c[0x0][0x610] ;  /* 0x00018400ff1f7b82 */ /* 0x000e220000000800 */
[----:B----4-:R-:W-:Y:S05]  /*c9d0*/  @!P0 BRA `(.L_x_253) ;  /* 0x0000000000288947 */ /* 0x010fea0003800000 */
[----:B------:R-:W4:Y:S02]  /*c9e0*/  LDC R3, c[0x0][0x64c] ;  /* 0x00019300ff037b82 */ /* 0x000f240000000800 */
[----:B----4-:R-:W-:-:S05]  /*c9f0*/  IADD3 R3, P0, R14, R3, RZ ;  /* 0x000000030e037210 */ /* 0x010fca0007f1e0ff */
        /* <DEDUP_REMOVED lines=8> */
.L_x_253:
[----:B------:R-:W-:Y:S01]  /*ca80*/  ISETP.NE.AND P0, PT, R2, 0x1, PT ;  /* 0x000000010200780c */ /* 0x000fe20003f05270 */
[----:B0-----:R-:W-:Y:S01]  /*ca90*/  VIADD R7, R20, 0xffffffff ;  /* 0xffffffff14077836 */ /* 0x001fe20000000000 */
[----:B-1-3--:R-:W-:Y:S01]  /*caa0*/  SHF.R.U64 R0, R4, R27, R5 ;  /* 0x0000001b04007219 */ /* 0x00afe20000001205 */
[----:B------:R-:W-:Y:S01]  /*cab0*/  IMAD.MOV R13, RZ, RZ, -R13 ;  /* 0x000000ffff0d7224 */ /* 0x000fe200078e0a0d */
[----:B------:R-:W-:Y:S01]  /*cac0*/  LOP3.LUT R5, R10, R25, RZ, 0xc0, !PT ;  /* 0x000000190a057212 */ /* 0x000fe200078ec0ff */
[----:B------:R-:W-:Y:S01]  /*cad0*/  IMAD.MOV.U32 R4, RZ, RZ, 0x1 ;  /* 0x00000001ff047424 */ /* 0x000fe200078e00ff */
[----:B------:R-:W-:Y:S01]  /*cae0*/  LOP3.LUT R12, R12, R7, RZ, 0xc0, !PT ;  /* 0x000000070c0c7212 */ /* 0x000fe200078ec0ff */
[----:B------:R-:W-:Y:S02]  /*caf0*/  IMAD.MOV R3, RZ, RZ, -R0 ;  /* 0x000000ffff037224 */ /* 0x000fe400078e0a00 */
[----:B------:R-:W-:Y:S02]  /*cb00*/  IMAD R0, R26, R0, R5 ;  /* 0x000000001a007224 */ /* 0x000fe400078e0205 */
[----:B--2---:R-:W-:-:S02]  /*cb10*/  IMAD R3, R3, R30, R14 ;  /* 0x0000001e03037224 */ /* 0x004fc400078e020e */
[----:B------:R-:W-:Y:S02]  /*cb20*/  @P0 IMAD R21, R15, R13, R24 ;  /* 0x0000000d0f150224 */ /* 0x000fe400078e0218 */
[----:B------:R-:W-:Y:S01]  /*cb30*/  IMAD R5, R3, R20, R12 ;  /* 0x0000001403057224 */ /* 0x000fe200078e020c */
[----:B------:R-:W-:Y:S01]  /*cb40*/  PRMT R3, R4, 0x7610, R3 ;  /* 0x0000761004037816 */ /* 0x000fe20000000003 */
[----:B------:R-:W-:-:S05]  /*cb50*/  IMAD R0, R0, R31, R21 ;  /* 0x0000001f00007224 */ /* 0x000fca00078e0215 */
[----:B------:R-:W-:Y:S02]  /*cb60*/  SEL R156, R5, R0, !P0 ;  /* 0x00000000059c7207 */ /* 0x000fe40004000000 */
[----:B------:R-:W-:-:S07]  /*cb70*/  SEL R0, R0, R5, !P0 ;  /* 0x0000000500007207 */ /* 0x000fce0004000000 */
.L_x_251:
[----:B------:R-:W-:Y:S01]  /*cb80*/  LOP3.LUT P0, RZ, R3, 0xff, RZ, 0xc0, !PT ;  /* 0x000000ff03ff7812 */ /* 0x000fe2000780c0ff */
[----:B------:R-:W-:-:S12]  /*cb90*/  IMAD.MOV.U32 R155, RZ, RZ, R0 ;  /* 0x000000ffff9b7224 */ /* 0x000fd800078e0000 */
[----:B------:R-:W-:Y:S05]  /*cba0*/  @P0 BRA `(.L_x_254) ;  /* 0xffffff4000f40947 */ /* 0x000fea000383ffff */
[----:B------:R-:W-:Y:S05]  /*cbb0*/  EXIT ;  /* 0x000000000000794d */ /* 0x000fea0003800000 */
.L_x_3:
[----:B0-----:R-:W-:Y:S01]  /*cbc0*/  ULDC.64 UR4, c[0x0][0x650] ;  /* 0x0001940000047ab9 */ /* 0x001fe20000000a00 */
        /* <DEDUP_REMOVED lines=25> */
.L_x_256:
[--C-:B------:R-:W-:Y:S01]  /*cd60*/  SHF.R.U64 R12, R10, R14, R11.reuse ;  /* 0x0000000e0a0c7219 */ /* 0x100fe2000000120b */
[----:B------:R-:W0:Y:S01]  /*cd70*/  LDC R22, c[0x0][0x618] ;  /* 0x00018600ff167b82 */ /* 0x000e220000000800 */
[----:B------:R-:W-:Y:S01]  /*cd80*/  I2FP.F32.U32 R6, R4 ;  /* 0x0000000400067245 */ /* 0x000fe20000201000 */
[----:B------:R-:W-:Y:S01]  /*cd90*/  ULDC UR4, c[0x0][0x150] ;  /* 0x0000540000047ab9 */ /* 0x000fe20000000800 */
[----:B------:R-:W-:Y:S02]  /*cda0*/  SHF.R.U32.HI R5, RZ, R14, R11 ;  /* 0x0000000eff057219 */ /* 0x000fe4000001160b */
[----:B------:R-:W-:Y:S01]  /*cdb0*/  IADD3 R9, P0, RZ, -R12, RZ ;  /* 0x8000000cff097210 */ /* 0x000fe20007f1e0ff */
[----:B------:R-:W-:Y:S01]  /*cdc0*/  FMUL R11, R6, UR4 ;  /* 0x00000004060b7c20 */ /* 0x000fe20008400000 */
[----:B------:R-:W-:Y:S01]  /*cdd0*/  ULDC UR4, c[0x0][0x154] ;  /* 0x0000550000047ab9 */ /* 0x000fe20000000800 */
[----:B------:R-:W1:Y:S02]  /*cde0*/  LDC.64 R24, c[0x0][0x640] ;  /* 0x00019000ff187b82 */ /* 0x000e640000000a00 */
[----:B------:R-:W-:-:S02]  /*cdf0*/  IMAD.X R5, RZ, RZ, ~R5, P0 ;  /* 0x000000ffff057224 */ /* 0x000fc400000e0e05 */
[----:B------:R-:W2:Y:S01]  /*ce00*/  F2I.U32.TRUNC.NTZ R11, R11 ;  /* 0x0000000b000b7305 */ /* 0x000ea2000020f000 */
[----:B------:R-:W-:-:S03]  /*ce10*/  IMAD.WIDE.U32 R6, R9, R20, R16 ;  /* 0x0000001409067225 */ /* 0x000fc600078e0010 */
[----:B------:R-:W3:Y:S01]  /*ce20*/  LDC R13, c[0x0][0x144] ;  /* 0x00005100ff0d7b82 */ /* 0x000ee20000000800 */
[----:B------:R-:W-:-:S04]  /*ce30*/  IMAD R8, R5, R20, RZ ;  /* 0x0000001405087224 */ /* 0x000fc800078e02ff */
[----:B------:R-:W-:Y:S02]  /*ce40*/  IMAD R5, R9, R21, R8 ;  /* 0x0000001509057224 */ /* 0x000fe400078e0208 */
[----:B------:R-:W-:Y:S01]  /*ce50*/  IMAD.MOV.U32 R8, RZ, RZ, -0x1 ;  /* 0xffffffffff087424 */ /* 0x000fe200078e00ff */
[----:B------:R-:W4:Y:S01]  /*ce60*/  LDC R14, c[0x0][0x608] ;  /* 0x00018200ff0e7b82 */ /* 0x000f220000000800 */
[----:B------:R-:W-:Y:S01]  /*ce70*/  IMAD.IADD R5, R7, 0x1, R5 ;  /* 0x0000000107057824 */ /* 0x000fe200078e0205 */
[----:B------:R-:W-:-:S04]  /*ce80*/  I2FP.F32.U32 R7, R3 ;  /* 0x0000000300077245 */ /* 0x000fc80000201000 */
[-C--:B0-----:R-:W-:Y:S01]  /*ce90*/  SHF.R.U64 R10, R6, R22.reuse, R5 ;  /* 0x00000016060a7219 */ /* 0x081fe20000001205 */
[----:B--2---:R-:W-:Y:S01]  /*cea0*/  IMAD.MOV R6, RZ, RZ, -R11 ;  /* 0x000000ffff067224 */ /* 0x004fe200078e0a0b */
[----:B------:R-:W0:Y:S01]  /*ceb0*/  LDC R9, c[0x0][0x658] ;  /* 0x00019600ff097b82 */ /* 0x000e220000000800 */
[----:B-1----:R-:W-:Y:S01]  /*cec0*/  ISETP.NE.U32.AND P0, PT, R24, RZ, PT ;  /* 0x000000ff1800720c */ /* 0x002fe20003f05070 */
[----:B------:R-:W-:Y:S01]  /*ced0*/  FMUL R7, R7, UR4 ;  /* 0x0000000407077c20 */ /* 0x000fe20008400000 */
[----:B------:R-:W-:Y:S02]  /*cee0*/  SHF.R.U32.HI R5, RZ, R22, R5 ;  /* 0x00000016ff057219 */ /* 0x000fe40000011605 */
[----:B------:R-:W-:-:S03]  /*cef0*/  ISETP.NE.AND.EX P0, PT, R25, RZ, PT, P0 ;  /* 0x000000ff1900720c */ /* 0x000fc60003f05300 */
[----:B------:R-:W1:Y:S01]  /*cf00*/  LDC R20, c[0x0][0x148] ;  /* 0x00005200ff147b82 */ /* 0x000e620000000800 */
[----:B---3--:R-:W-:Y:S02]  /*cf10*/  IMAD R23, R13, R6, R4 ;  /* 0x000000060d177224 */ /* 0x008fe400078e0204 */
[----:B------:R-:W-:-:S05]  /*cf20*/  IMAD.MOV.U32 R6, RZ, RZ, 0x1 ;  /* 0x00000001ff067424 */ /* 0x000fca00078e00ff */
[----:B------:R-:W2:Y:S01]  /*cf30*/  LDC R21, c[0x0][0x600] ;  /* 0x00018000ff157b82 */ /* 0x000ea20000000800 */
[-CC-:B----4-:R-:W-:Y:S02]  /*cf40*/  SHF.R.U64 R13, R10, R14.reuse, R5.reuse ;  /* 0x0000000e0a0d7219 */ /* 0x190fe40000001205 */
[----:B------:R-:W-:Y:S02]  /*cf50*/  SHF.R.U32.HI R4, RZ, R14, R5 ;  /* 0x0000000eff047219 */ /* 0x000fe40000011605 */
[----:B------:R3:W4:Y:S03]  /*cf60*/  F2I.U32.TRUNC.NTZ R14, R7 ;  /* 0x00000007000e7305 */ /* 0x000726000020f000 */
[----:B------:R-:W1:Y:S01]  /*cf70*/  LDC R26, c[0x0][0x648] ;  /* 0x00019200ff1a7b82 */ /* 0x000e620000000800 */
[-C--:B0-----:R-:W-:Y:S02]  /*cf80*/  SHF.R.U64 R15, R13, R9.reuse, R4 ;  /* 0x000000090d0f7219 */ /* 0x081fe40000001204 */
[----:B------:R-:W-:-:S02]  /*cf90*/  SHF.L.U32 R8, R8, R9, RZ ;  /* 0x0000000908087219 */ /* 0x000fc400000006ff */
[-C--:B------:R-:W-:Y:S01]  /*cfa0*/  SHF.R.U32.HI R5, RZ, R9.reuse, R4 ;  /* 0x00000009ff057219 */ /* 0x080fe20000011604 */
[----:B------:R-:W-:Y:S01]  /*cfb0*/  IMAD.MOV.U32 R4, RZ, RZ, R15 ;  /* 0x000000ffff047224 */ /* 0x000fe200078e000f */
[----:B------:R-:W-:Y:S01]  /*cfc0*/  SHF.L.U32 R22, R6, R9, RZ ;  /* 0x0000000906167219 */ /* 0x000fe200000006ff */
[----:B------:R-:W0:Y:S01]  /*cfd0*/  LDC R27, c[0x0][0x638] ;  /* 0x00018e00ff1b7b82 */ /* 0x000e220000000800 */
[----:B------:R-:W-:-:S07]  /*cfe0*/  LOP3.LUT R28, RZ, R8, RZ, 0x33, !PT ;  /* 0x00000008ff1c7212 */ /* 0x000fce00078e33ff */
        /* <DEDUP_REMOVED lines=12> */
.L_x_257:
[----:B------:R-:W-:Y:S01]  /*d0b0*/  ISETP.NE.AND P0, PT, R2, 0x1, PT ;  /* 0x000000010200780c */ /* 0x000fe20003f05270 */
[----:B--2---:R-:W-:Y:S01]  /*d0c0*/  VIADD R7, R21, 0xffffffff ;  /* 0xffffffff15077836 */ /* 0x004fe20000000000 */
[----:B-1----:R-:W-:Y:S01]  /*d0d0*/  SHF.R.U64 R5, R4, R26, R5 ;  /* 0x0000001a04057219 */ /* 0x002fe20000001205 */
[----:B------:R-:W-:Y:S01]  /*d0e0*/  IMAD.MOV R14, RZ, RZ, -R14 ;  /* 0x000000ffff0e7224 */ /* 0x000fe200078e0a0e */
[----:B------:R-:W-:Y:S01]  /*d0f0*/  LOP3.LUT R4, R13, R28, RZ, 0xc0, !PT ;  /* 0x0000001c0d047212 */ /* 0x000fe200078ec0ff */
[----:B------:R-:W-:Y:S01]  /*d100*/  IMAD.MOV.U32 R8, RZ, RZ, R12 ;  /* 0x000000ffff087224 */ /* 0x000fe200078e000c */
[----:B------:R-:W-:Y:S01]  /*d110*/  LOP3.LUT R10, R10, R7, RZ, 0xc0, !PT ;  /* 0x000000070a0a7212 */ /* 0x000fe200078ec0ff */
[----:B------:R-:W-:Y:S02]  /*d120*/  IMAD.MOV R6, RZ, RZ, -R5 ;  /* 0x000000ffff067224 */ /* 0x000fe400078e0a05 */
[----:B------:R-:W-:-:S04]  /*d130*/  IMAD R4, R22, R5, R4 ;  /* 0x0000000516047224 */ /* 0x000fc800078e0204 */
[----:B------:R-:W-:Y:S02]  /*d140*/  @P0 IMAD R23, R20, R14, R3 ;  /* 0x0000000e14170224 */ /* 0x000fe400078e0203 */
[----:B0-----:R-:W-:Y:S02]  /*d150*/  IMAD R3, R6, R27, R15 ;  /* 0x0000001b06037224 */ /* 0x001fe400078e020f */
[----:B------:R-:W-:Y:S02]  /*d160*/  IMAD R7, R4, R29, R23 ;  /* 0x0000001d04077224 */ /* 0x000fe400078e0217 */
[----:B------:R-:W-:Y:S02]  /*d170*/  IMAD R4, R3, R21, R10 ;  /* 0x0000001503047224 */ /* 0x000fe400078e020a */
[----:B------:R-:W-:-:S03]  /*d180*/  IMAD.MOV.U32 R6, RZ, RZ, 0x1 ;  /* 0x00000001ff067424 */ /* 0x000fc600078e00ff */
[----:B------:R-:W-:Y:S02]  /*d190*/  SEL R9, R4, R7, !P0 ;  /* 0x0000000704097207 */ /* 0x000fe40004000000 */
[----:B------:R-:W-:-:S07]  /*d1a0*/  SEL R7, R7, R4, !P0 ;  /* 0x0000000407077207 */ /* 0x000fce0004000000 */
.L_x_255:
[----:B------:R-:W-:-:S08]  /*d1b0*/  NOP ;  /* 0x0000000000007918 */ /* 0x000fd00000000000 */
[----:B------:R-:W0:-:S00]  /*d1c0*/  USETMAXREG.DEALLOC.CTAPOOL 0x28 ;  /* 0x00000028000079c8 */ /* 0x000e0000080e0500 */
[----:B0-----:R-:W-:-:S13]  /*d1d0*/  ISETP.NE.AND P0, PT, R0, RZ, PT ;  /* 0x000000ff0000720c */ /* 0x001fda0003f05270 */
[----:B------:R-:W-:Y:S05]  /*d1e0*/  @P0 EXIT ;  /* 0x000000000000094d */ /* 0x000fea0003800000 */
[----:B------:R-:W-:Y:S01]  /*d1f0*/  LOP3.LUT P0, RZ, R6, 0xff, RZ, 0xc0, !PT ;  /* 0x000000ff06ff7812 */ /* 0x000fe2000780c0ff */
[----:B------:R-:W-:Y:S02]  /*d200*/  IMAD.MOV.U32 R0, RZ, RZ, 0x1 ;  /* 0x00000001ff007424 */ /* 0x000fe400078e00ff */
[----:B------:R-:W-:-:S10]  /*d210*/  IMAD.MOV.U32 R12, RZ, RZ, RZ ;  /* 0x000000ffff0c7224 */ /* 0x000fd400078e00ff */
[----:B------:R-:W-:Y:S05]  /*d220*/  @!P0 BRA `(.L_x_258) ;  /* 0x0000000c00308947 */ /* 0x000fea0003800000 */
[----:B------:R-:W0:Y:S01]  /*d230*/  LDC R0, c[0x0][0x28c] ;  /* 0x0000a300ff007b82 */ /* 0x000e220000000800 */
[----:B------:R-:W-:Y:S01]  /*d240*/  ULDC UR5, c[0x0][0x600] ;  /* 0x0001800000057ab9 */ /* 0x000fe20000000800 */
[----:B------:R-:W-:Y:S01]  /*d250*/  ULDC UR4, c[0x0][0xc] ;  /* 0x0000030000047ab9 */ /* 0x000fe20000000800 */
[----:B------:R-:W-:Y:S01]  /*d260*/  UIADD3 UR16, UR5, -0x1, URZ ;  /* 0xffffffff05107890 */ /* 0x000fe2000fffe03f */
[C---:B------:R-:W-:Y:S01]  /*d270*/  LOP3.LUT P2, RZ, R18.reuse, 0x7f, RZ, 0xc0, !PT ;  /* 0x0000007f12ff7812 */ /* 0x040fe2000784c0ff */
[----:B------:R-:W-:Y:S01]  /*d280*/  ULDC UR6, c[0x0][0x658] ;  /* 0x0001960000067ab9 */ /* 0x000fe20000000800 */
[----:B------:R-:W-:Y:S01]  /*d290*/  ULDC UR5, c[0x0][0x10] ;  /* 0x0000040000057ab9 */ /* 0x000fe20000000800 */
[----:B------:R-:W-:Y:S01]  /*d2a0*/  UMOV UR7, 0xffffffff ;  /* 0xffffffff00077882 */ /* 0x000fe20000000000 */
[----:B------:R-:W-:Y:S01]  /*d2b0*/  UMOV UR8, 0x1 ;  /* 0x0000000100087882 */ /* 0x000fe20000000000 */
[----:B------:R-:W-:Y:S01]  /*d2c0*/  UIMAD.WIDE.U32 UR4, UR4, UR5, URZ ;  /* 0x00000005040472a5 */ /* 0x000fe2000f8e003f */
[----:B------:R-:W-:Y:S01]  /*d2d0*/  LOP3.LUT P0, RZ, R18, 0x1f, RZ, 0xc0, !PT ;  /* 0x0000001f12ff7812 */ /* 0x000fe2000780c0ff */
[----:B------:R-:W-:Y:S01]  /*d2e0*/  USHF.L.U32 UR7, UR7, UR6, URZ ;  /* 0x0000000607077299 */ /* 0x000fe2000800063f */
[----:B------:R-:W-:Y:S01]  /*d2f0*/  BSSY B0, `(.L_x_258) ;  /* 0x00000bf000007945 */ /* 0x000fe20003800000 */
[----:B------:R-:W-:Y:S01]  /*d300*/  USHF.L.U32 UR18, UR8, UR6, URZ ;  /* 0x0000000608127299 */ /* 0x000fe2000800063f */
[----:B------:R-:W-:Y:S01]  /*d310*/  IMAD.MOV.U32 R13, RZ, RZ, 0x1 ;  /* 0x00000001ff0d7424 */ /* 0x000fe200078e00ff */
[----:B------:R-:W-:Y:S01]  /*d320*/  LOP3.LUT R11, R19, 0x2, RZ, 0xfc, !PT ;  /* 0x00000002130b7812 */ /* 0x000fe200078efcff */
[----:B------:R-:W-:Y:S01]  /*d330*/  ULDC UR6, c[0x0][0x14] ;  /* 0x0000050000067ab9 */ /* 0x000fe20000000800 */
[----:B------:R-:W-:Y:S01]  /*d340*/  PLOP3.LUT P0, PT, P0, P2, PT, 0x8a, 0x0 ;  /* 0x000000000000781c */ /* 0x000fe20000705172 */
[----:B------:R-:W-:Y:S01]  /*d350*/  UIMAD.WIDE.U32 UR20, UR4, UR6, URZ ;  /* 0x00000006041472a5 */ /* 0x000fe2000f8e003f */
[----:B------:R-:W-:Y:S01]  /*d360*/  IMAD.MOV.U32 R12, RZ, RZ, RZ ;  /* 0x000000ffff0c7224 */ /* 0x000fe200078e00ff */
[----:B------:R-:W-:-:S02]  /*d370*/  UIMAD UR13, UR5, UR6, URZ ;  /* 0x00000006050d72a4 */ /* 0x000fc4000f8e023f */
[----:B------:R-:W-:Y:S01]  /*d380*/  ULOP3.LUT UR17, URZ, UR7, URZ, 0x33, !UPT ;  /* 0x000000073f117292 */ /* 0x000fe2000f8e333f */
[----:B0-----:R-:W-:Y:S01]  /*d390*/  VIADD R0, R0, 0x1f ;  /* 0x0000001f00007836 */ /* 0x001fe20000000000 */
[----:B------:R-:W-:Y:S01]  /*d3a0*/  UIADD3 UR13, UR21, UR13, URZ ;  /* 0x0000000d150d7290 */ /* 0x000fe2000fffe03f */
[----:B------:R-:W-:-:S03]  /*d3b0*/  ULDC.64 UR22, c[0x0][0x198] ;  /* 0x0000660000167ab9 */ /* 0x000fc60000000a00 */
[----:B------:R-:W-:-:S04]  /*d3c0*/  SHF.R.S32.HI R3, RZ, 0x1f, R0 ;  /* 0x0000001fff037819 */ /* 0x000fc80000011400 */
[----:B------:R-:W-:Y:S01]  /*d3d0*/  LEA.HI R3, R3, R0, RZ, 0x5 ;  /* 0x0000000003037211 */ /* 0x000fe200078f28ff */
[----:B------:R-:W-:-:S03]  /*d3e0*/  IMAD.MOV.U32 R0, RZ, RZ, 0x1 ;  /* 0x00000001ff007424 */ /* 0x000fc600078e00ff */
[----:B------:R-:W-:-:S05]  /*d3f0*/  SHF.R.S32.HI R3, RZ, 0x5, R3 ;  /* 0x00000005ff037819 */ /* 0x000fca0000011403 */
[----:B------:R-:W-:-:S07]  /*d400*/  VIADD R10, R3, 0x1 ;  /* 0x00000001030a7836 */ /* 0x000fce0000000000 */
.L_x_270:
[----:B------:R-:W-:-:S03]  /*d410*/  UMOV UR4, 0xffffffff ;  /* 0xffffffff00047882 */ /* 0x000fc60000000000 */
[----:B------:R-:W-:Y:S05]  /*d420*/  BRA.DIV UR4, `(.L_x_259) ;  /* 0x0000000e04e47947 */ /* 0x000fea000b800000 */
[----:B------:R-:W-:-:S13]  /*d430*/  ELECT P6, URZ, PT ;  /* 0x00000000003f782f */ /* 0x000fda00038c0000 */
.L_x_283:
[----:B------:R-:W0:Y:S01]  /*d440*/  LDC R4, c[0x0][0x28c] ;  /* 0x0000a300ff047b82 */ /* 0x000e220000000800 */
[----:B------:R-:W-:Y:S01]  /*d450*/  BSSY B1, `(.L_x_260) ;  /* 0x0000037000017945 */ /* 0x000fe20003800000 */
[----:B0-----:R-:W-:-:S13]  /*d460*/  ISETP.LT.OR P6, PT, R4, 0x1, !P6 ;  /* 0x000000010400780c */ /* 0x001fda00077c1670 */
[----:B------:R-:W-:Y:S05]  /*d470*/  @P6 BRA `(.L_x_261) ;  /* 0x0000000000d06947 */ /* 0x000fea0003800000 */
[----:B------:R-:W-:Y:S02]  /*d480*/  IMAD.SHL.U32 R15, R9, 0x40, RZ ;  /* 0x00000040090f7824 */ /* 0x000fe400078e00ff */
[----:B------:R-:W-:Y:S02]  /*d490*/  IMAD.SHL.U32 R18, R7, 0x200, RZ ;  /* 0x0000020007127824 */ /* 0x000fe400078e00ff */
[----:B------:R-:W-:Y:S02]  /*d4a0*/  IMAD.MOV.U32 R20, RZ, RZ, RZ ;  /* 0x000000ffff147224 */ /* 0x000fe400078e00ff */
[----:B------:R-:W-:Y:S02]  /*d4b0*/  IMAD.MOV.U32 R4, RZ, RZ, R10 ;  /* 0x000000ffff047224 */ /* 0x000fe400078e000a */
[----:B------:R-:W-:Y:S02]  /*d4c0*/  IMAD.MOV.U32 R5, RZ, RZ, R0 ;  /* 0x000000ffff057224 */ /* 0x000fe400078e0000 */
[----:B------:R-:W-:-:S07]  /*d4d0*/  IMAD.MOV.U32 R6, RZ, RZ, R12 ;  /* 0x000000ffff067224 */ /* 0x000fce00078e000c */
.L_x_265:
[----:B------:R-:W0:Y:S01]  /*d4e0*/  S2R R14, SR_CgaCtaId ;  /* 0x00000000000e7919 */ /* 0x000e220000008800 */
[----:B------:R-:W-:Y:S01]  /*d4f0*/  MOV R7, 0x400 ;  /* 0x0000040000077802 */ /* 0x000fe20000000f00 */
[----:B------:R-:W1:Y:S03]  /*d500*/  @!P2 LDC R9, c[0x0][0x500] ;  /* 0x00014000ff09ab82 */ /* 0x000e660000000800 */
[----:B0-----:R-:W-:Y:S02]  /*d510*/  LEA R21, R14, R7, 0x18 ;  /* 0x000000070e157211 */ /* 0x001fe400078ec0ff */
[----:B------:R-:W-:-:S03]  /*d520*/  SHF.L.U32 R7, R5, 0x1f, RZ ;  /* 0x0000001f05077819 */ /* 0x000fc600000006ff */
[----:B------:R-:W-:-:S04]  /*d530*/  IMAD R14, R6, 0x8, R21 ;  /* 0x00000008060e7824 */ /* 0x000fc800078e0215 */
[----:B------:R-:W0:Y:S02]  /*d540*/  SYNCS.PHASECHK.TRANS64.TRYWAIT P1, [R14+URZ+0x30], R7 ;  /* 0x000030070e0075a7 */ /* 0x000e24000802017f */
[----:B01----:R-:W-:Y:S05]  /*d550*/  @!P1 BRA `(.L_x_262) ;  /* 0x0000000c00b89947 */ /* 0x003fea0003800000 */
.L_x_284:
[----:B0-----:R-:W-:Y:S01]  /*d560*/  PRMT R7, R11, 0x9910, RZ ;  /* 0x000099100b077816 */ /* 0x001fe200000000ff */
[----:B------:R0:W-:Y:S03]  /*d570*/  @!P2 SYNCS.ARRIVE.TRANS64 RZ, [R14+URZ], R9 ;  /* 0x000000090effa9a7 */ /* 0x0001e6000800003f */
[----:B------:R-:W-:-:S13]  /*d580*/  ISETP.NE.AND P1, PT, R7, 0x2, PT ;  /* 0x000000020700780c */ /* 0x000fda0003f25270 */
[----:B0-----:R-:W-:Y:S05]  /*d590*/  @P1 BRA `(.L_x_263) ;  /* 0x0000000000041947 */ /* 0x001fea0003800000 */
[----:B------:R-:W-:Y:S01]  /*d5a0*/  BPT.TRAP 0x1 ;  /* 0x000000040000795c */ /* 0x000fe20000300000 */
.L_x_263:
[----:B------:R-:W-:Y:S05]  /*d5b0*/  @P0 BRA `(.L_x_264) ;  /* 0x0000000000040947 */ /* 0x000fea0003800000 */
[----:B------:R-:W-:Y:S01]  /*d5c0*/  BPT.TRAP 0x1 ;  /* 0x000000040000795c */ /* 0x000fe20000300000 */
.L_x_264:
[--C-:B------:R-:W-:Y:S01]  /*d5d0*/  IMAD R7, R6, 0x8000, R21.reuse ;  /* 0x0000800006077824 */ /* 0x100fe200078e0215 */
[----:B------:R-:W-:Y:S01]  /*d5e0*/  R2UR UR9, R14 ;  /* 0x000000000e0972ca */ /* 0x000fe200000e0000 */
[----:B------:R-:W-:Y:S01]  /*d5f0*/  IMAD R21, R6, 0x1000, R21 ;  /* 0x0000100006157824 */ /* 0x000fe200078e0215 */
[----:B------:R-:W-:Y:S01]  /*d600*/  UIADD3 UR4, UP0, UR22, 0xf0, URZ ;  /* 0x000000f016047890 */ /* 0x000fe2000ff1e03f */
[----:B------:R-:W-:Y:S01]  /*d610*/  VIADD R4, R4, 0xffffffff ;  /* 0xffffffff04047836 */ /* 0x000fe20000000000 */
[----:B------:R-:W-:Y:S01]  /*d620*/  R2UR UR5, R7 ;  /* 0x00000000070572ca */ /* 0x000fe200000e0000 */
[----:B------:R-:W-:Y:S01]  /*d630*/  UIADD3 UR24, UP1, UR22, 0x1f0, URZ ;  /* 0x000001f016187890 */ /* 0x000fe2000ff3e03f */
[----:B------:R-:W-:Y:S01]  /*d640*/  R2UR UR8, R21 ;  /* 0x00000000150872ca */ /* 0x000fe200000e0000 */
[----:B------:R-:W-:Y:S01]  /*d650*/  VIADD R6, R6, 0x1 ;  /* 0x0000000106067836 */ /* 0x000fe20000000000 */
[----:B------:R-:W-:Y:S01]  /*d660*/  R2UR UR11, R18 ;  /* 0x00000000120b72ca */ /* 0x000fe200000e0000 */
[----:B------:R-:W-:Y:S01]  /*d670*/  UIADD3.X UR25, URZ, UR23, URZ, UP1, !UPT ;  /* 0x000000173f197290 */ /* 0x000fe20008ffe43f */
[----:B------:R-:W-:Y:S01]  /*d680*/  R2UR UR10, R20 ;  /* 0x00000000140a72ca */ /* 0x000fe200000e0000 */
[----:B------:R-:W-:Y:S01]  /*d690*/  UMOV UR6, 0x0 ;  /* 0x0000000000067882 */ /* 0x000fe20000000000 */
[----:B------:R-:W-:Y:S01]  /*d6a0*/  R2UR UR12, R8 ;  /* 0x00000000080c72ca */ /* 0x000fe200000e0000 */
[----:B------:R-:W-:Y:S01]  /*d6b0*/  UMOV UR7, 0x10000000 ;  /* 0x1000000000077882 */ /* 0x000fe20000000000 */
[----:B------:R-:W-:Y:S01]  /*d6c0*/  R2UR UR19, R15 ;  /* 0x000000000f1372ca */ /* 0x000fe200000e0000 */
[----:B------:R-:W-:Y:S01]  /*d6d0*/  VIADD R20, R20, 0x20 ;  /* 0x0000002014147836 */ /* 0x000fe20000000000 */
[----:B------:R-:W-:Y:S01]  /*d6e0*/  ISETP.GT.AND P3, PT, R4, 0x1, PT ;  /* 0x000000010400780c */ /* 0x000fe20003f64270 */
[----:B------:R-:W-:Y:S01]  /*d6f0*/  UIADD3 UR14, UR5, 0x180, URZ ;  /* 0x00000180050e7890 */ /* 0x000fe2000fffe03f */
[----:B------:R-:W-:Y:S01]  /*d700*/  ISETP.NE.AND P1, PT, R6, 0x6, PT ;  /* 0x000000060600780c */ /* 0x000fe20003f25270 */
[----:B------:R-:W-:-:S02]  /*d710*/  UIADD3.X UR5, URZ, UR23, URZ, UP0, !UPT ;  /* 0x000000173f057290 */ /* 0x000fc400087fe43f */
[----:B------:R-:W-:Y:S01]  /*d720*/  UIADD3 UR15, UR8, 0x30180, URZ ;  /* 0x00030180080f7890 */ /* 0x000fe2000fffe03f */
[----:B------:R-:W-:Y:S02]  /*d730*/  SEL R14, RZ, 0x1, P1 ;  /* 0x00000001ff0e7807 */ /* 0x000fe40000800000 */
[----:B------:R-:W-:Y:S01]  /*d740*/  UMOV UR8, UR14 ;  /* 0x0000000e00087c82 */ /* 0x000fe20008000000 */
[----:B------:R-:W-:Y:S02]  /*d750*/  SEL R6, R6, RZ, P1 ;  /* 0x000000ff06067207 */ /* 0x000fe40000800000 */
[----:B------:R-:W-:Y:S01]  /*d760*/  LOP3.LUT R5, R5, R14, RZ, 0x3c, !PT ;  /* 0x0000000e05057212 */ /* 0x000fe200078e3cff */
[----:B------:R0:W-:Y:S02]  /*d770*/  UTMALDG.3D [UR8], [UR4], desc[UR6] ;  /* 0x00000608040075b4 */ /* 0x0001e40008011000 */
[----:B0-----:R-:W-:Y:S01]  /*d780*/  UMOV UR8, UR15 ;  /* 0x0000000f00087c82 */ /* 0x001fe20008000000 */
[----:B------:R-:W-:-:S02]  /*d790*/  UMOV UR11, UR19 ;  /* 0x00000013000b7c82 */ /* 0x000fc40008000000 */
[----:B------:R0:W-:Y:S02]  /*d7a0*/  UTMALDG.3D [UR8], [UR24], desc[UR6] ;  /* 0x00000608180075b4 */ /* 0x0001e40008011000 */
[----:B0-----:R-:W-:Y:S05]  /*d7b0*/  @P3 BRA `(.L_x_265) ;  /* 0xfffffffc00483947 */ /* 0x001fea000383ffff */
.L_x_261:
[----:B------:R-:W-:Y:S05]  /*d7c0*/  BSYNC B1 ;  /* 0x0000000000017941 */ /* 0x000fea0003800000 */
.L_x_260:
[----:B------:R-:W-:Y:S01]  /*d7d0*/  LOP3.LUT P3, RZ, R13, 0xff, RZ, 0xc0, !PT ;  /* 0x000000ff0dff7812 */ /* 0x000fe2000786c0ff */
[----:B------:R-:W-:Y:S01]  /*d7e0*/  IMAD.IADD R12, R3, 0x1, R12 ;  /* 0x00000001030c7824 */ /* 0x000fe200078e020c */
[----:B------:R-:W-:Y:S01]  /*d7f0*/  IADD3 R16, P4, R16, UR20, RZ ;  /* 0x0000001410107c10 */ /* 0x000fe2000ff9e0ff */
[----:B------:R-:W-:Y:S01]  /*d800*/  ULDC.64 UR4, c[0x0][0x650] ;  /* 0x0001940000047ab9 */ /* 0x000fe20000000a00 */
[----:B------:R-:W-:Y:S01]  /*d810*/  BSSY B1, `(.L_x_266) ;  /* 0x000006a000017945 */ /* 0x000fe20003800000 */
[----:B------:R-:W-:Y:S01]  /*d820*/  IMAD.MOV.U32 R9, RZ, RZ, -0x1 ;  /* 0xffffffffff097424 */ /* 0x000fe200078e00ff */
[----:B------:R-:W-:Y:S01]  /*d830*/  ISETP.GT.U32.AND P1, PT, R12, 0x5, PT ;  /* 0x000000050c00780c */ /* 0x000fe20003f24070 */
[----:B------:R-:W-:Y:S01]  /*d840*/  IMAD.MOV.U32 R8, RZ, RZ, -0x1 ;  /* 0xffffffffff087424 */ /* 0x000fe200078e00ff */
[----:B------:R-:W-:Y:S02]  /*d850*/  IADD3.X R17, R17, UR13, RZ, P4, !PT ;  /* 0x0000000d11117c10 */ /* 0x000fe4000a7fe4ff */
[----:B------:R-:W-:-:S02]  /*d860*/  ISETP.LT.U32.AND P1, PT, R3, 0x6, P1 ;  /* 0x000000060300780c */ /* 0x000fc40000f21070 */
[----:B------:R-:W-:Y:S01]  /*d870*/  PRMT R13, RZ, 0x7610, R13 ;  /* 0x00007610ff0d7816 */ /* 0x000fe2000000000d */
[----:B------:R-:W0:Y:S01]  /*d880*/  @P3 S2R R5, SR_CgaCtaId ;  /* 0x0000000000053919 */ /* 0x000e220000008800 */
[----:B------:R-:W-:-:S04]  /*d890*/  @P3 MOV R4, 0x400 ;  /* 0x0000040000043802 */ /* 0x000fc80000000f00 */
[----:B0-----:R-:W-:Y:S01]  /*d8a0*/  @P3 LEA R6, R5, R4, 0x18 ;  /* 0x0000000405063211 */ /* 0x001fe200078ec0ff */
[----:B------:R-:W-:-:S03]  /*d8b0*/  IMAD.WIDE.U32 R4, R12, -0x55555555, RZ ;  /* 0xaaaaaaab0c047825 */ /* 0x000fc600078e00ff */
[----:B------:R0:W-:Y:S01]  /*d8c0*/  @P3 SYNCS.ARRIVE.TRANS64.A1T0 RZ, [R6+URZ+0x78], RZ ;  /* 0x000078ff06ff39a7 */ /* 0x0001e2000810003f */
[----:B------:R-:W-:Y:S02]  /*d8d0*/  ISETP.GE.U32.AND P3, PT, R3, 0x6, PT ;  /* 0x000000060300780c */ /* 0x000fe40003f66070 */
[----:B------:R-:W-:Y:S02]  /*d8e0*/  SHF.R.U32.HI R7, RZ, 0x2, R5 ;  /* 0x00000002ff077819 */ /* 0x000fe40000011605 */
[----:B------:R-:W-:Y:S02]  /*d8f0*/  SEL R5, RZ, 0x1, !P1 ;  /* 0x00000001ff057807 */ /* 0x000fe40004800000 */
[----:B------:R-:W-:Y:S01]  /*d900*/  ISETP.GE.U32.AND P1, PT, R16, UR4, PT ;  /* 0x0000000410007c0c */ /* 0x000fe2000bf26070 */
[----:B------:R-:W-:Y:S01]  /*d910*/  IMAD R12, R7, -0x6, R12 ;  /* 0xfffffffa070c7824 */ /* 0x000fe200078e020c */
[----:B------:R-:W-:Y:S02]  /*d920*/  LOP3.LUT R0, R0, R5, RZ, 0x3c, !PT ;  /* 0x0000000500007212 */ /* 0x000fe400078e3cff */
[----:B------:R-:W-:-:S02]  /*d930*/  ISETP.GE.U32.AND.EX P1, PT, R17, UR5, PT, P1 ;  /* 0x0000000511007c0c */ /* 0x000fc4000bf26110 */
[----:B------:R-:W-:Y:S02]  /*d940*/  PRMT R4, RZ, 0x7610, R4 ;  /* 0x00007610ff047816 */ /* 0x000fe40000000004 */
[----:B------:R-:W-:Y:S01]  /*d950*/  @P3 LOP3.LUT R0, R0, 0x1, R7, 0x78, !PT ;  /* 0x0000000100003812 */ /* 0x000fe200078e7807 */
[----:B------:R-:W-:-:S08]  /*d960*/  IMAD.MOV.U32 R7, RZ, RZ, -0x1 ;  /* 0xffffffffff077424 */ /* 0x000fd000078e00ff */
[----:B0-----:R-:W-:Y:S05]  /*d970*/  @P1 BRA `(.L_x_267) ;  /* 0x00000004004c1947 */ /* 0x001fea0003800000 */
[----:B------:R-:W-:Y:S01]  /*d980*/  ULDC.64 UR4, c[0x0][0x628] ;  /* 0x00018a0000047ab9 */ /* 0x000fe20000000a00 */
[----:B------:R-:W0:Y:S01]  /*d990*/  S2R R15, SR_CTAID.X ;  /* 0x00000000000f7919 */ /* 0x000e220000002500 */
[----:B------:R-:W-:Y:S01]  /*d9a0*/  ISETP.NE.U32.AND P1, PT, RZ, UR4, PT ;  /* 0x00000004ff007c0c */ /* 0x000fe2000bf25070 */
[----:B------:R-:W-:Y:S01]  /*d9b0*/  ULDC UR7, c[0x0][0x630] ;  /* 0x00018c0000077ab9 */ /* 0x000fe20000000800 */
[----:B------:R-:W-:Y:S01]  /*d9c0*/  IMAD.MOV.U32 R4, RZ, RZ, R16 ;  /* 0x000000ffff047224 */ /* 0x000fe200078e0010 */
[----:B------:R-:W1:Y:S01]  /*d9d0*/  S2R R14, SR_CTAID.Y ;  /* 0x00000000000e7919 */ /* 0x000e620000002600 */
[----:B------:R-:W-:Y:S01]  /*d9e0*/  ISETP.NE.AND.EX P1, PT, RZ, UR5, PT, P1 ;  /* 0x00000005ff007c0c */ /* 0x000fe2000bf25310 */
[----:B------:R-:W-:-:S12]  /*d9f0*/  IMAD.MOV.U32 R5, RZ, RZ, R17 ;  /* 0x000000ffff057224 */ /* 0x000fd800078e0011 */
[----:B------:R-:W-:Y:S05]  /*da00*/  @!P1 BRA `(.L_x_268) ;  /* 0x0000000000289947 */ /* 0x000fea0003800000 */
[----:B------:R-:W-:Y:S02]  /*da10*/  ULDC UR6, c[0x0][0x634] ;  /* 0x00018d0000067ab9 */ /* 0x000fe40000000800 */
[----:B------:R-:W-:-:S05]  /*da20*/  IADD3 R9, P1, R16, UR6, RZ ;  /* 0x0000000610097c10 */ /* 0x000fca000ff3e0ff */
[----:B------:R-:W-:-:S04]  /*da30*/  IMAD.X R21, RZ, RZ, R17, P1 ;  /* 0x000000ffff157224 */ /* 0x000fc800008e0611 */
[----:B------:R-:W-:-:S04]  /*da40*/  IMAD.WIDE.U32 R6, R21, UR4, RZ ;  /* 0x0000000415067c25 */ /* 0x000fc8000f8e00ff */
[----:B------:R-:W-:-:S04]  /*da50*/  IMAD.WIDE.U32 R6, P1, R9, UR5, R6 ;  /* 0x0000000509067c25 */ /* 0x000fc8000f820006 */
[----:B------:R-:W-:-:S04]  /*da60*/  IMAD.WIDE.U32 R8, R9, UR4, RZ ;  /* 0x0000000409087c25 */ /* 0x000fc8000f8e00ff */
[----:B------:R-:W-:Y:S01]  /*da70*/  IMAD.X R5, RZ, RZ, RZ, P1 ;  /* 0x000000ffff057224 */ /* 0x000fe200008e06ff */
[----:B------:R-:W-:Y:S01]  /*da80*/  IADD3 RZ, P1, R9, R6, RZ ;  /* 0x0000000609ff7210 */ /* 0x000fe20007f3e0ff */
[----:B------:R-:W-:-:S04]  /*da90*/  IMAD.MOV.U32 R4, RZ, RZ, R7 ;  /* 0x000000ffff047224 */ /* 0x000fc800078e0007 */
[----:B------:R-:W-:-:S08]  /*daa0*/  IMAD.WIDE.U32.X R4, R21, UR5, R4, P1 ;  /* 0x0000000515047c25 */ /* 0x000fd000088e0404 */
.L_x_268:
[--C-:B------:R-:W-:Y:S01]  /*dab0*/  SHF.R.U64 R8, R4, UR7, R5.reuse ;  /* 0x0000000704087c19 */ /* 0x100fe20008001205 */
[----:B------:R-:W-:Y:S01]  /*dac0*/  ULDC.64 UR4, c[0x0][0x620] ;  /* 0x0001880000047ab9 */ /* 0x000fe20000000a00 */
[----:B------:R-:W-:Y:S01]  /*dad0*/  SHF.R.U32.HI R4, RZ, UR7, R5 ;  /* 0x00000007ff047c19 */ /* 0x000fe20008011605 */
[----:B------:R-:W2:Y:S01]  /*dae0*/  LDC R24, c[0x0][0x144] ;  /* 0x00005100ff187b82 */ /* 0x000ea20000000800 */
[----:B------:R-:W-:Y:S01]  /*daf0*/  IADD3 R7, P1, RZ, -R8, RZ ;  /* 0x80000008ff077210 */ /* 0x000fe20007f3e0ff */
[----:B------:R-:W-:Y:S01]  /*db00*/  ULDC.64 UR8, c[0x0][0x640] ;  /* 0x0001900000087ab9 */ /* 0x000fe20000000a00 */
[----:B0-----:R-:W-:Y:S01]  /*db10*/  I2FP.F32.U32 R9, R15 ;  /* 0x0000000f00097245 */ /* 0x001fe20000201000 */
[----:B------:R-:W-:Y:S02]  /*db20*/  ULDC UR6, c[0x0][0x608] ;  /* 0x0001820000067ab9 */ /* 0x000fe40000000800 */
[----:B------:R-:W-:Y:S01]  /*db30*/  IMAD.X R4, RZ, RZ, ~R4, P1 ;  /* 0x000000ffff047224 */ /* 0x000fe200008e0e04 */
[----:B------:R-:W-:Y:S01]  /*db40*/  ISETP.NE.U32.AND P1, PT, RZ, UR8, PT ;  /* 0x00000008ff007c0c */ /* 0x000fe2000bf25070 */
[----:B------:R-:W0:Y:S02]  /*db50*/  LDC R21, c[0x0][0x148] ;  /* 0x00005200ff157b82 */ /* 0x000e240000000800 */
[----:B------:R-:W-:Y:S01]  /*db60*/  IMAD R6, R4, UR4, RZ ;  /* 0x0000000404067c24 */ /* 0x000fe2000f8e02ff */
[----:B------:R-:W-:Y:S01]  /*db70*/  ISETP.NE.AND.EX P1, PT, RZ, UR9, PT, P1 ;  /* 0x00000009ff007c0c */ /* 0x000fe2000bf25310 */
[----:B------:R-:W-:Y:S01]  /*db80*/  IMAD.WIDE.U32 R4, R7, UR4, R16 ;  /* 0x0000000407047c25 */ /* 0x000fe2000f8e0010 */
[----:B------:R-:W-:-:S03]  /*db90*/  ULDC UR4, c[0x0][0x150] ;  /* 0x0000540000047ab9 */ /* 0x000fc60000000800 */
[----:B------:R-:W-:Y:S02]  /*dba0*/  IMAD R7, R7, UR5, R6 ;  /* 0x0000000507077c24 */ /* 0x000fe4000f8e0206 */
[----:B------:R-:W-:Y:S01]  /*dbb0*/  FMUL R6, R9, UR4 ;  /* 0x0000000409067c20 */ /* 0x000fe20008400000 */
[----:B------:R-:W-:Y:S01]  /*dbc0*/  ULDC UR4, c[0x0][0x618] ;  /* 0x0001860000047ab9 */ /* 0x000fe20000000800 */
[----:B------:R-:W-:Y:S01]  /*dbd0*/  ULDC UR5, c[0x0][0x154] ;  /* 0x0000550000057ab9 */ /* 0x000fe20000000800 */
[----:B------:R-:W-:-:S03]  /*dbe0*/  IMAD.IADD R5, R5, 0x1, R7 ;  /* 0x0000000105057824 */ /* 0x000fc600078e0207 */
[----:B------:R-:W3:Y:S02]  /*dbf0*/  F2I.U32.TRUNC.NTZ R6, R6 ;  /* 0x0000000600067305 */ /* 0x000ee4000020f000 */
[----:B------:R-:W-:Y:S02]  /*dc00*/  SHF.R.U64 R9, R4, UR4, R5 ;  /* 0x0000000404097c19 */ /* 0x000fe40008001205 */
[----:B-1----:R-:W-:-:S05]  /*dc10*/  I2FP.F32.U32 R4, R14 ;  /* 0x0000000e00047245 */ /* 0x002fca0000201000 */
[----:B------:R-:W-:Y:S01]  /*dc20*/  FMUL R22, R4, UR5 ;  /* 0x0000000504167c20 */ /* 0x000fe20008400000 */
[----:B------:R-:W-:Y:S01]  /*dc30*/  SHF.R.U32.HI R4, RZ, UR4, R5 ;  /* 0x00000004ff047c19 */ /* 0x000fe20008011605 */
[----:B------:R-:W-:-:S03]  /*dc40*/  ULDC UR4, c[0x0][0x658] ;  /* 0x0001960000047ab9 */ /* 0x000fc60000000800 */
[--C-:B------:R-:W-:Y:S01]  /*dc50*/  SHF.R.U64 R20, R9, UR6, R4.reuse ;  /* 0x0000000609147c19 */ /* 0x100fe20008001204 */
[----:B------:R-:W1:Y:S01]  /*dc60*/  F2I.U32.TRUNC.NTZ R22, R22 ;  /* 0x0000001600167305 */ /* 0x000e62000020f000 */
[----:B------:R-:W-:Y:S01]  /*dc70*/  SHF.R.U32.HI R5, RZ, UR6, R4 ;  /* 0x00000006ff057c19 */ /* 0x000fe20008011604 */
[----:B---3--:R-:W-:-:S03]  /*dc80*/  IMAD.MOV R6, RZ, RZ, -R6 ;  /* 0x000000ffff067224 */ /* 0x008fc600078e0a06 */
[----:B------:R-:W-:Y:S01]  /*dc90*/  SHF.R.U64 R18, R20, UR4, R5 ;  /* 0x0000000414127c19 */ /* 0x000fe20008001205 */
[----:B--2---:R-:W-:Y:S01]  /*dca0*/  IMAD R15, R24, R6, R15 ;  /* 0x00000006180f7224 */ /* 0x004fe200078e020f */
[----:B------:R-:W-:-:S03]  /*dcb0*/  SHF.R.U32.HI R23, RZ, UR4, R5 ;  /* 0x00000004ff177c19 */ /* 0x000fc60008011605 */
[----:B------:R-:W-:Y:S02]  /*dcc0*/  IMAD.MOV.U32 R4, RZ, RZ, R18 ;  /* 0x000000ffff047224 */ /* 0x000fe400078e0012 */
[----:B------:R-:W-:Y:S01]  /*dcd0*/  IMAD.MOV.U32 R5, RZ, RZ, R23 ;  /* 0x000000ffff057224 */ /* 0x000fe200078e0017 */
[----:B-1----:R-:W-:Y:S06]  /*dce0*/  @!P1 BRA `(.L_x_269) ;  /* 0x0000000000289947 */ /* 0x002fec0003800000 */
[----:B------:R-:W-:Y:S02]  /*dcf0*/  ULDC UR4, c[0x0][0x64c] ;  /* 0x0001930000047ab9 */ /* 0x000fe40000000800 */
[----:B------:R-:W-:-:S05]  /*dd00*/  IADD3 R5, P1, R18, UR4, RZ ;  /* 0x0000000412057c10 */ /* 0x000fca000ff3e0ff */
[----:B------:R-:W-:-:S04]  /*dd10*/  IMAD.X R23, RZ, RZ, R23, P1 ;  /* 0x000000ffff177224 */ /* 0x000fc800008e0617 */
[----:B------:R-:W-:-:S04]  /*dd20*/  IMAD.WIDE.U32 R6, R23, UR8, RZ ;  /* 0x0000000817067c25 */ /* 0x000fc8000f8e00ff */
[----:B------:R-:W-:-:S04]  /*dd30*/  IMAD.WIDE.U32 R6, P1, R5, UR9, R6 ;  /* 0x0000000905067c25 */ /* 0x000fc8000f820006 */
[----:B------:R-:W-:-:S04]  /*dd40*/  IMAD.WIDE.U32 R4, R5, UR8, RZ ;  /* 0x0000000805047c25 */ /* 0x000fc8000f8e00ff */
[----:B------:R-:W-:Y:S01]  /*dd50*/  IMAD.MOV.U32 R4, RZ, RZ, R7 ;  /* 0x000000ffff047224 */ /* 0x000fe200078e0007 */
[----:B------:R-:W-:Y:S01]  /*dd60*/  IADD3 RZ, P3, R5, R6, RZ ;  /* 0x0000000605ff7210 */ /* 0x000fe20007f7e0ff */
[----:B------:R-:W-:-:S04]  /*dd70*/  IMAD.X R5, RZ, RZ, RZ, P1 ;  /* 0x000000ffff057224 */ /* 0x000fc800008e06ff */
[----:B------:R-:W-:-:S08]  /*dd80*/  IMAD.WIDE.U32.X R4, R23, UR9, R4, P3 ;  /* 0x0000000917047c25 */ /* 0x000fd000098e0404 */
.L_x_269:
[----:B------:R-:W-:Y:S01]  /*dd90*/  ISETP.NE.AND P1, PT, R2, 0x1, PT ;  /* 0x000000010200780c */ /* 0x000fe20003f25270 */
[----:B------:R-:W-:Y:S01]  /*dda0*/  ULDC UR4, c[0x0][0x648] ;  /* 0x0001920000047ab9 */ /* 0x000fe20000000800 */
[----:B------:R-:W-:Y:S01]  /*ddb0*/  LOP3.LUT R20, R20, UR17, RZ, 0xc0, !PT ;  /* 0x0000001114147c12 */ /* 0x000fe2000f8ec0ff */
[----:B------:R-:W-:Y:S01]  /*ddc0*/  IMAD.MOV R22, RZ, RZ, -R22 ;  /* 0x000000ffff167224 */ /* 0x000fe200078e0a16 */
[----:B------:R-:W-:Y:S01]  /*ddd0*/  SHF.R.U64 R5, R4, UR4, R5 ;  /* 0x0000000404057c19 */ /* 0x000fe20008001205 */
[----:B------:R-:W-:Y:S01]  /*dde0*/  ULDC UR4, c[0x0][0x638] ;  /* 0x00018e0000047ab9 */ /* 0x000fe20000000800 */
[----:B------:R-:W-:Y:S01]  /*ddf0*/  LOP3.LUT R9, R9, UR16, RZ, 0xc0, !PT ;  /* 0x0000001009097c12 */ /* 0x000fe2000f8ec0ff */
[----:B------:R-:W-:Y:S01]  /*de00*/  ULDC UR5, c[0x0][0x610] ;  /* 0x0001840000057ab9 */ /* 0x000fe20000000800 */
[----:B------:R-:W-:Y:S02]  /*de10*/  IMAD.MOV.U32 R4, RZ, RZ, 0x1 ;  /* 0x00000001ff047424 */ /* 0x000fe400078e00ff */
[----:B------:R-:W-:-:S02]  /*de20*/  IMAD.MOV R7, RZ, RZ, -R5 ;  /* 0x000000ffff077224 */ /* 0x000fc400078e0a05 */
[----:B------:R-:W-:Y:S02]  /*de30*/  IMAD R20, R5, UR18, R20 ;  /* 0x0000001205147c24 */ /* 0x000fe4000f8e0214 */
[----:B0-----:R-:W-:Y:S02]  /*de40*/  @P1 IMAD R15, R21, R22, R14 ;  /* 0x00000016150f1224 */ /* 0x001fe400078e020e */
[----:B------:R-:W-:Y:S01]  /*de50*/  IMAD R18, R7, UR4, R18 ;  /* 0x0000000407127c24 */ /* 0x000fe2000f8e0212 */
[----:B------:R-:W-:Y:S01]  /*de60*/  ULDC UR4, c[0x0][0x600] ;  /* 0x0001800000047ab9 */ /* 0x000fe20000000800 */
[----:B------:R-:W-:Y:S02]  /*de70*/  IMAD R15, R20, UR5, R15 ;  /* 0x00000005140f7c24 */ /* 0x000fe4000f8e020f */
[----:B------:R-:W-:-:S05]  /*de80*/  IMAD R18, R18, UR4, R9 ;  /* 0x0000000412127c24 */ /* 0x000fca000f8e0209 */
[----:B------:R-:W-:Y:S02]  /*de90*/  SEL R9, R18, R15, !P1 ;  /* 0x0000000f12097207 */ /* 0x000fe40004800000 */
[----:B------:R-:W-:-:S07]  /*dea0*/  SEL R7, R15, R18, !P1 ;  /* 0x000000120f077207 */ /* 0x000fce0004800000 */
.L_x_267:
[----:B------:R-:W-:Y:S05]  /*deb0*/  BSYNC B1 ;  /* 0x0000000000017941 */ /* 0x000fea0003800000 */
.L_x_266:
[----:B------:R-:W-:-:S13]  /*dec0*/  LOP3.LUT P1, RZ, R4, 0xff, RZ, 0xc0, !PT ;  /* 0x000000ff04ff7812 */ /* 0x000fda000782c0ff */
[----:B------:R-:W-:Y:S05]  /*ded0*/  @P1 BRA `(.L_x_270) ;  /* 0xfffffff4004c1947 */ /* 0x000fea000383ffff */
[----:B------:R-:W-:Y:S05]  /*dee0*/  BSYNC B0 ;  /* 0x0000000000007941 */ /* 0x000fea0003800000 */
.L_x_258:
[----:B------:R-:W-:-:S03]  /*def0*/  UMOV UR4, 0xffffffff ;  /* 0xffffffff00047882 */ /* 0x000fc60000000000 */
[----:B------:R-:W-:Y:S05]  /*df00*/  BRA.DIV UR4, `(.L_x_271) ;  /* 0x0000000604607947 */ /* 0x000fea000b800000 */
[----:B------:R-:W-:-:S13]  /*df10*/  ELECT P6, URZ, PT ;  /* 0x00000000003f782f */ /* 0x000fda00038c0000 */
.L_x_287:
[----:B------:R-:W-:Y:S04]  /*df20*/  BSSY B0, `(.L_x_272) ;  /* 0x000003d000007945 */ /* 0x000fe80003800000 */
[----:B------:R-:W-:Y:S05]  /*df30*/  @!P6 BRA `(.L_x_273) ;  /* 0x0000000000ece947 */ /* 0x000fea0003800000 */
[----:B------:R-:W-:-:S04]  /*df40*/  LOP3.LUT R19, R19, 0x2, RZ, 0xfc, !PT ;  /* 0x0000000213137812 */ /* 0x000fc800078efcff */
[----:B------:R-:W-:-:S13]  /*df50*/  ISETP.NE.AND P0, PT, R19, 0x3, PT ;  /* 0x000000031300780c */ /* 0x000fda0003f05270 */
[----:B------:R-:W-:Y:S05]  /*df60*/  @!P0 BRA `(.L_x_274) ;  /* 0x0000000000048947 */ /* 0x000fea0003800000 */
[----:B------:R-:W-:Y:S01]  /*df70*/  BPT.TRAP 0x1 ;  /* 0x000000040000795c */ /* 0x000fe20000300000 */
.L_x_274:
[----:B------:R-:W0:Y:S01]  /*df80*/  S2R R3, SR_CgaCtaId ;  /* 0x0000000000037919 */ /* 0x000e220000008800 */
[----:B------:R-:W-:-:S04]  /*df90*/  MOV R2, 0x400 ;  /* 0x0000040000027802 */ /* 0x000fc80000000f00 */
[----:B0-----:R-:W-:Y:S02]  /*dfa0*/  LEA R3, R3, R2, 0x18 ;  /* 0x0000000203037211 */ /* 0x001fe400078ec0ff */
[----:B------:R-:W-:-:S03]  /*dfb0*/  SHF.L.U32 R2, R0, 0x1f, RZ ;  /* 0x0000001f00027819 */ /* 0x000fc600000006ff */
[----:B------:R-:W-:-:S04]  /*dfc0*/  VIADD R3, R3, 0x30 ;  /* 0x0000003003037836 */ /* 0x000fc80000000000 */
[C---:B------:R-:W-:Y:S02]  /*dfd0*/  IMAD R7, R12.reuse, 0x8, R3 ;  /* 0x000000080c077824 */ /* 0x040fe400078e0203 */
[----:B------:R-:W-:Y:S02]  /*dfe0*/  VIADD R12, R12, 0x1 ;  /* 0x000000010c0c7836 */ /* 0x000fe40000000000 */
[----:B------:R-:W0:Y:S03]  /*dff0*/  SYNCS.PHASECHK.TRANS64.TRYWAIT P0, [R7+URZ], R2 ;  /* 0x00000002070075a7 */ /* 0x000e26000800017f */
[----:B------:R-:W-:-:S04]  /*e000*/  ISETP.NE.AND P1, PT, R12, 0x6, PT ;  /* 0x000000060c00780c */ /* 0x000fc80003f25270 */
[----:B------:R-:W-:Y:S02]  /*e010*/  SEL R5, RZ, 0x1, P1 ;  /* 0x00000001ff057807 */ /* 0x000fe40000800000 */
[----:B------:R-:W-:Y:S02]  /*e020*/  SEL R12, R12, RZ, P1 ;  /* 0x000000ff0c0c7207 */ /* 0x000fe40000800000 */
[----:B------:R-:W-:-:S03]  /*e030*/  LOP3.LUT R5, R0, R5, RZ, 0x3c, !PT ;  /* 0x0000000500057212 */ /* 0x000fc600078e3cff */
[----:B------:R-:W-:Y:S01]  /*e040*/  IMAD R9, R12, 0x8, R3 ;  /* 0x000000080c097824 */ /* 0x000fe200078e0203 */
[----:B------:R-:W-:Y:S01]  /*e050*/  SHF.L.U32 R4, R5, 0x1f, RZ ;  /* 0x0000001f05047819 */ /* 0x000fe200000006ff */
[----:B0-----:R-:W-:Y:S06]  /*e060*/  @!P0 BRA `(.L_x_275) ;  /* 0x0000000400288947 */ /* 0x001fec0003800000 */
.L_x_288:
[----:B------:R-:W1:Y:S01]  /*e070*/  SYNCS.PHASECHK.TRANS64.TRYWAIT P0, [R9+URZ], R4 ;  /* 0x00000004090075a7 */ /* 0x000e62000800017f */
[----:B------:R-:W-:-:S05]  /*e080*/  VIADD R0, R12, 0x1 ;  /* 0x000000010c007836 */ /* 0x000fca0000000000 */
[----:B------:R-:W-:-:S04]  /*e090*/  ISETP.NE.AND P1, PT, R0, 0x6, PT ;  /* 0x000000060000780c */ /* 0x000fc80003f25270 */
[----:B0-----:R-:W-:Y:S02]  /*e0a0*/  SEL R2, RZ, 0x1, P1 ;  /* 0x00000001ff027807 */ /* 0x001fe40000800000 */
[----:B------:R-:W-:Y:S02]  /*e0b0*/  SEL R0, R0, RZ, P1 ;  /* 0x000000ff00007207 */ /* 0x000fe40000800000 */
[----:B------:R-:W-:-:S03]  /*e0c0*/  LOP3.LUT R7, R5, R2, RZ, 0x3c, !PT ;  /* 0x0000000205077212 */ /* 0x000fc600078e3cff */
[----:B------:R-:W-:Y:S01]  /*e0d0*/  IMAD R6, R0, 0x8, R3 ;  /* 0x0000000800067824 */ /* 0x000fe200078e0203 */
[----:B------:R-:W-:Y:S01]  /*e0e0*/  SHF.L.U32 R5, R7, 0x1f, RZ ;  /* 0x0000001f07057819 */ /* 0x000fe200000006ff */
[----:B-1----:R-:W-:Y:S06]  /*e0f0*/  @!P0 BRA `(.L_x_276) ;  /* 0x0000000400188947 */ /* 0x002fec0003800000 */
.L_x_289:
[----:B------:R-:W1:Y:S01]  /*e100*/  SYNCS.PHASECHK.TRANS64.TRYWAIT P0, [R6+URZ], R5 ;  /* 0x00000005060075a7 */ /* 0x000e62000800017f */
[----:B------:R-:W-:-:S05]  /*e110*/  VIADD R0, R0, 0x1 ;  /* 0x0000000100007836 */ /* 0x000fca0000000000 */
[----:B------:R-:W-:-:S04]  /*e120*/  ISETP.NE.AND P1, PT, R0, 0x6, PT ;  /* 0x000000060000780c */ /* 0x000fc80003f25270 */
[----:B------:R-:W-:Y:S02]  /*e130*/  SEL R2, RZ, 0x1, P1 ;  /* 0x00000001ff027807 */ /* 0x000fe40000800000 */
[----:B------:R-:W-:Y:S02]  /*e140*/  SEL R0, R0, RZ, P1 ;  /* 0x000000ff00007207 */ /* 0x000fe40000800000 */
[----:B------:R-:W-:-:S03]  /*e150*/  LOP3.LUT R7, R7, R2, RZ, 0x3c, !PT ;  /* 0x0000000207077212 */ /* 0x000fc600078e3cff */
[----:B0-----:R-:W-:Y:S01]  /*e160*/  IMAD R9, R0, 0x8, R3 ;  /* 0x0000000800097824 */ /* 0x001fe200078e0203 */
[----:B------:R-:W-:Y:S01]  /*e170*/  SHF.L.U32 R4, R7, 0x1f, RZ ;  /* 0x0000001f07047819 */ /* 0x000fe200000006ff */
[----:B-1----:R-:W-:Y:S06]  /*e180*/  @!P0 BRA `(.L_x_277) ;  /* 0x0000000400088947 */ /* 0x002fec0003800000 */
.L_x_290:
        /* <DEDUP_REMOVED lines=9> */
.L_x_291:
[----:B------:R-:W1:Y:S01]  /*e220*/  SYNCS.PHASECHK.TRANS64.TRYWAIT P0, [R6+URZ], R5 ;  /* 0x00000005060075a7 */ /* 0x000e62000800017f */
[----:B------:R-:W-:-:S05]  /*e230*/  VIADD R0, R0, 0x1 ;  /* 0x0000000100007836 */ /* 0x000fca0000000000 */
[----:B------:R-:W-:-:S04]  /*e240*/  ISETP.NE.AND P1, PT, R0, 0x6, PT ;  /* 0x000000060000780c */ /* 0x000fc80003f25270 */
[----:B------:R-:W-:Y:S02]  /*e250*/  SEL R2, RZ, 0x1, P1 ;  /* 0x00000001ff027807 */ /* 0x000fe40000800000 */
[----:B------:R-:W-:Y:S02]  /*e260*/  SEL R0, R0, RZ, P1 ;  /* 0x000000ff00007207 */ /* 0x000fe40000800000 */
[----:B------:R-:W-:Y:S01]  /*e270*/  LOP3.LUT R2, R7, R2, RZ, 0x3c, !PT ;  /* 0x0000000207027212 */ /* 0x000fe200078e3cff */
[----:B-1----:R-:W-:Y:S06]  /*e280*/  @!P0 BRA `(.L_x_279) ;  /* 0x0000000000f08947 */ /* 0x002fec0003800000 */
.L_x_292:
[----:B------:R-:W-:Y:S01]  /*e290*/  IMAD R3, R0, 0x8, R3 ;  /* 0x0000000800037824 */ /* 0x000fe200078e0203 */
[----:B------:R-:W-:-:S07]  /*e2a0*/  SHF.L.U32 R0, R2, 0x1f, RZ ;  /* 0x0000001f02007819 */ /* 0x000fce00000006ff */
.L_x_280:
[----:B--2---:R2:W3:Y:S02]  /*e2b0*/  SYNCS.PHASECHK.TRANS64.TRYWAIT P0, [R3+URZ], R0 ;  /* 0x00000000030075a7 */ /* 0x0044e4000800017f */
[----:B---3--:R-:W-:Y:S05]  /*e2c0*/  @!P0 NANOSLEEP.SYNCS 0x989680 ;  /* 0x009896800000895d */ /* 0x008fea0003900000 */
[----:B------:R-:W3:Y:S02]  /*e2d0*/  @!P0 SYNCS.PHASECHK.TRANS64 P0, [R3+URZ], R0 ;  /* 0x00000000030085a7 */ /* 0x000ee4000800007f */
[----:B---3--:R-:W-:Y:S05]  /*e2e0*/  @!P0 BRA `(.L_x_280) ;  /* 0xfffffffc00f08947 */ /* 0x008fea000383ffff */
.L_x_273:
[----:B------:R-:W-:Y:S05]  /*e2f0*/  BSYNC B0 ;  /* 0x0000000000007941 */ /* 0x000fea0003800000 */
.L_x_272:
[----:B------:R-:W-:Y:S05]  /*e300*/  EXIT ;  /* 0x000000000000794d */ /* 0x000fea0003800000 */
.L_x_17:
[----:B---3--:R3:W4:Y:S02]  /*e310*/  SYNCS.PHASECHK.TRANS64.TRYWAIT P1, [R3+URZ], R0 ;  /* 0x00000000030075a7 */ /* 0x008724000802017f */
[----:B----4-:R-:W-:Y:S05]  /*e320*/  @!P1 NANOSLEEP.SYNCS 0x989680 ;  /* 0x009896800000995d */ /* 0x010fea0003900000 */
[----:B------:R-:W4:Y:S02]  /*e330*/  @!P1 SYNCS.PHASECHK.TRANS64 P1, [R3+URZ], R0 ;  /* 0x00000000030095a7 */ /* 0x000f24000802007f */
[----:B----4-:R-:W-:Y:S05]  /*e340*/  @!P1 BRA `(.L_x_17) ;  /* 0xfffffffc00f09947 */ /* 0x010fea000383ffff */
[----:B------:R-:W-:Y:S05]  /*e350*/  BRA `(.L_x_16) ;  /* 0xffffff2c00c07947 */ /* 0x000fea000383ffff */
.L_x_22:
[----:B-1----:R-:W-:-:S04]  /*e360*/  IMAD.U32 R5, RZ, RZ, UR8 ;  /* 0x00000008ff057e24 */ /* 0x002fc8000f8e00ff */
[----:B------:R1:W2:Y:S03]  /*e370*/  SYNCS.PHASECHK.TRANS64.TRYWAIT P1, [R5+URZ], R4 ;  /* 0x00000004050075a7 */ /* 0x0002a6000802017f */
[----:B--2---:R-:W-:Y:S05]  /*e380*/  @!P1 NANOSLEEP.SYNCS 0x989680 ;  /* 0x009896800000995d */ /* 0x004fea0003900000 */
[----:B------:R-:W2:Y:S02]  /*e390*/  @!P1 SYNCS.PHASECHK.TRANS64 P1, [R5+URZ], R4 ;  /* 0x00000004050095a7 */ /* 0x000ea4000802007f */
[----:B--2---:R-:W-:Y:S05]  /*e3a0*/  @!P1 BRA `(.L_x_22) ;  /* 0xfffffffc00ec9947 */ /* 0x004fea000383ffff */
[----:B------:R-:W-:Y:S05]  /*e3b0*/  BRA `(.L_x_21) ;  /* 0xffffff3000f07947 */ /* 0x000fea000383ffff */
.L_x_259:
[----:B------:R-:W-:Y:S01]  /*e3c0*/  BSSY B1, `(.L_x_281) ;  /* 0x0000006000017945 */ /* 0x000fe20003800000 */
[----:B------:R-:W-:-:S07]  /*e3d0*/  IMAD.MOV.U32 R15, RZ, RZ, -0x1 ;  /* 0xffffffffff0f7424 */ /* 0x000fce00078e00ff */
[----:B------:R-:W-:Y:S05]  /*e3e0*/  WARPSYNC.COLLECTIVE R15, `(.L_x_282) ;  /* 0x000000000f0c7348 */ /* 0x000fea0003c00000 */
[----:B------:R-:W-:Y:S02]  /*e3f0*/  ELECT P6, UR62, PT ;  /* 0x00000000003e782f */ /* 0x000fe400038c0000 */
[----:B------:R-:W-:Y:S01]  /*e400*/  MOV R14, UR62 ;  /* 0x0000003e000e7c02 */ /* 0x000fe20008000f00 */
[----:B------:R-:W-:Y:S10]  /*e410*/  ENDCOLLECTIVE ;  /* 0x000000000000791b */ /* 0x000ff40003800000 */
.L_x_282:
[----:B------:R-:W-:Y:S05]  /*e420*/  BSYNC B1 ;  /* 0x0000000000017941 */ /* 0x000fea0003800000 */
.L_x_281:
[----:B------:R-:W-:Y:S05]  /*e430*/  BRA `(.L_x_283) ;  /* 0xfffffff000007947 */ /* 0x000fea000383ffff */
.L_x_262:
[----:B0-----:R0:W1:Y:S02]  /*e440*/  SYNCS.PHASECHK.TRANS64.TRYWAIT P1, [R14+URZ+0x30], R7 ;  /* 0x000030070e0075a7 */ /* 0x001064000802017f */
[----:B-1----:R-:W-:Y:S05]  /*e450*/  @!P1 NANOSLEEP.SYNCS 0x989680 ;  /* 0x009896800000995d */ /* 0x002fea0003900000 */
[----:B------:R-:W1:Y:S02]  /*e460*/  @!P1 SYNCS.PHASECHK.TRANS64 P1, [R14+URZ+0x30], R7 ;  /* 0x000030070e0095a7 */ /* 0x000e64000802007f */
[----:B-1----:R-:W-:Y:S05]  /*e470*/  @!P1 BRA `(.L_x_262) ;  /* 0xfffffffc00f09947 */ /* 0x002fea000383ffff */
[----:B------:R-:W-:Y:S05]  /*e480*/  BRA `(.L_x_284) ;  /* 0xfffffff000347947 */ /* 0x000fea000383ffff */
.L_x_271:
[----:B------:R-:W-:Y:S01]  /*e490*/  BSSY B0, `(.L_x_285) ;  /* 0x0000006000007945 */ /* 0x000fe20003800000 */
[----:B------:R-:W-:-:S07]  /*e4a0*/  IMAD.MOV.U32 R15, RZ, RZ, -0x1 ;  /* 0xffffffffff0f7424 */ /* 0x000fce00078e00ff */
[----:B------:R-:W-:Y:S05]  /*e4b0*/  WARPSYNC.COLLECTIVE R15, `(.L_x_286) ;  /* 0x000000000f0c7348 */ /* 0x000fea0003c00000 */
[----:B------:R-:W-:Y:S02]  /*e4c0*/  ELECT P6, UR62, PT ;  /* 0x00000000003e782f */ /* 0x000fe400038c0000 */
[----:B------:R-:W-:Y:S01]  /*e4d0*/  MOV R14, UR62 ;  /* 0x0000003e000e7c02 */ /* 0x000fe20008000f00 */
[----:B------:R-:W-:Y:S10]  /*e4e0*/  ENDCOLLECTIVE ;  /* 0x000000000000791b */ /* 0x000ff40003800000 */
.L_x_286:
[----:B------:R-:W-:Y:S05]  /*e4f0*/  BSYNC B0 ;  /* 0x0000000000007941 */ /* 0x000fea0003800000 */
.L_x_285:
[----:B------:R-:W-:Y:S05]  /*e500*/  BRA `(.L_x_287) ;  /* 0xfffffff800847947 */ /* 0x000fea000383ffff */
.L_x_275:
[----:B0-----:R0:W1:Y:S02]  /*e510*/  SYNCS.PHASECHK.TRANS64.TRYWAIT P0, [R7+URZ], R2 ;  /* 0x00000002070075a7 */ /* 0x001064000800017f */
[----:B-1----:R-:W-:Y:S05]  /*e520*/  @!P0 NANOSLEEP.SYNCS 0x989680 ;  /* 0x009896800000895d */ /* 0x002fea0003900000 */
[----:B------:R-:W1:Y:S02]  /*e530*/  @!P0 SYNCS.PHASECHK.TRANS64 P0, [R7+URZ], R2 ;  /* 0x00000002070085a7 */ /* 0x000e64000800007f */
[----:B-1----:R-:W-:Y:S05]  /*e540*/  @!P0 BRA `(.L_x_275) ;  /* 0xfffffffc00f08947 */ /* 0x002fea000383ffff */
[----:B------:R-:W-:Y:S05]  /*e550*/  BRA `(.L_x_288) ;  /* 0xfffffff800c47947 */ /* 0x000fea000383ffff */
.L_x_276:
[----:B0-----:R0:W1:Y:S02]  /*e560*/  SYNCS.PHASECHK.TRANS64.TRYWAIT P0, [R9+URZ], R4 ;  /* 0x00000004090075a7 */ /* 0x001064000800017f */
[----:B-1----:R-:W-:Y:S05]  /*e570*/  @!P0 NANOSLEEP.SYNCS 0x989680 ;  /* 0x009896800000895d */ /* 0x002fea0003900000 */
[----:B------:R-:W1:Y:S02]  /*e580*/  @!P0 SYNCS.PHASECHK.TRANS64 P0, [R9+URZ], R4 ;  /* 0x00000004090085a7 */ /* 0x000e64000800007f */
[----:B-1----:R-:W-:Y:S05]  /*e590*/  @!P0 BRA `(.L_x_276) ;  /* 0xfffffffc00f08947 */ /* 0x002fea000383ffff */
[----:B------:R-:W-:Y:S05]  /*e5a0*/  BRA `(.L_x_289) ;  /* 0xfffffff800d47947 */ /* 0x000fea000383ffff */
.L_x_277:
[----:B0-----:R0:W1:Y:S02]  /*e5b0*/  SYNCS.PHASECHK.TRANS64.TRYWAIT P0, [R6+URZ], R5 ;  /* 0x00000005060075a7 */ /* 0x001064000800017f */
[----:B-1----:R-:W-:Y:S05]  /*e5c0*/  @!P0 NANOSLEEP.SYNCS 0x989680 ;  /* 0x009896800000895d */ /* 0x002fea0003900000 */
[----:B------:R-:W1:Y:S02]  /*e5d0*/  @!P0 SYNCS.PHASECHK.TRANS64 P0, [R6+URZ], R5 ;  /* 0x00000005060085a7 */ /* 0x000e64000800007f */
[----:B-1----:R-:W-:Y:S05]  /*e5e0*/  @!P0 BRA `(.L_x_277) ;  /* 0xfffffffc00f08947 */ /* 0x002fea000383ffff */
[----:B------:R-:W-:Y:S05]  /*e5f0*/  BRA `(.L_x_290) ;  /* 0xfffffff800e47947 */ /* 0x000fea000383ffff */
.L_x_278:
[----:B0-----:R0:W1:Y:S02]  /*e600*/  SYNCS.PHASECHK.TRANS64.TRYWAIT P0, [R9+URZ], R4 ;  /* 0x00000004090075a7 */ /* 0x001064000800017f */
[----:B-1----:R-:W-:Y:S05]  /*e610*/  @!P0 NANOSLEEP.SYNCS 0x989680 ;  /* 0x009896800000895d */ /* 0x002fea0003900000 */
[----:B------:R-:W1:Y:S02]  /*e620*/  @!P0 SYNCS.PHASECHK.TRANS64 P0, [R9+URZ], R4 ;  /* 0x00000004090085a7 */ /* 0x000e64000800007f */
[----:B-1----:R-:W-:Y:S05]  /*e630*/  @!P0 BRA `(.L_x_278) ;  /* 0xfffffffc00f08947 */ /* 0x002fea000383ffff */
[----:B------:R-:W-:Y:S05]  /*e640*/  BRA `(.L_x_291) ;  /* 0xfffffff800f47947 */ /* 0x000fea000383ffff */
.L_x_279:
[----:B-1----:R1:W2:Y:S02]  /*e650*/  SYNCS.PHASECHK.TRANS64.TRYWAIT P0, [R6+URZ], R5 ;  /* 0x00000005060075a7 */ /* 0x0022a4000800017f */
[----:B--2---:R-:W-:Y:S05]  /*e660*/  @!P0 NANOSLEEP.SYNCS 0x989680 ;  /* 0x009896800000895d */ /* 0x004fea0003900000 */
[----:B------:R-:W2:Y:S02]  /*e670*/  @!P0 SYNCS.PHASECHK.TRANS64 P0, [R6+URZ], R5 ;  /* 0x00000005060085a7 */ /* 0x000ea4000800007f */
[----:B--2---:R-:W-:Y:S05]  /*e680*/  @!P0 BRA `(.L_x_279) ;  /* 0xfffffffc00f08947 */ /* 0x004fea000383ffff */
[----:B------:R-:W-:Y:S05]  /*e690*/  BRA `(.L_x_292) ;  /* 0xfffffff800fc7947 */ /* 0x000fea000383ffff */
.L_x_293:
[----:B------:R-:W-:-:S00]  /*e6a0*/  BRA `(.L_x_293) ;  /* 0xfffffffc00fc7947 */ /* 0x000fc0000383ffff */
[----:B------:R-:W-:-:S00]  /*e6b0*/  NOP ;  /* 0x0000000000007918 */ /* 0x000fc00000000000 */
        /* <DEDUP_REMOVED lines=12> */
.L_x_294:


//--------------------- .nv.global.init           --------------------------
	.section	.nv.global.init,"aw",@progbits
.nv.global.init:
	.type		$str$22,@object
	.size		$str$22,($str$23 - $str$22)
$str$22:
        /*0000*/ 	.byte	0x6b, 0x5f, 0x74, 0x69, 0x6c, 0x65, 0x5f, 0x63, 0x6f, 0x75, 0x6e, 0x74, 0x20, 0x3e, 0x3d, 0x20
        /*0010*/ 	.byte	0x31, 0x00
	.type		$str$23,@object
	.size		$str$23,(__unnamed_1 - $str$23)
$str$23:
        /*0012*/ 	.byte	0x2f, 0x74, 0x6d, 0x70, 0x2f, 0x63, 0x75, 0x74, 0x6c, 0x61, 0x73, 0x73, 0x5f, 0x73, 0x77, 0x65
        /*0022*/ 	.byte	0x65, 0x70, 0x5f, 0x73, 0x72, 0x63, 0x2f, 0x69, 0x6e, 0x63, 0x6c, 0x75, 0x64, 0x65, 0x2f, 0x63
        /*0032*/ 	.byte	0x75, 0x74, 0x6c, 0x61, 0x73, 0x73, 0x2f, 0x67, 0x65, 0x6d, 0x6d, 0x2f, 0x63, 0x6f, 0x6c, 0x6c
        /*0042*/ 	.byte	0x65, 0x63, 0x74, 0x69, 0x76, 0x65, 0x2f, 0x73, 0x6d, 0x39, 0x30, 0x5f, 0x6d, 0x6d, 0x61, 0x5f
        /*0052*/ 	.byte	0x74, 0x6d, 0x61, 0x5f, 0x67, 0x6d, 0x6d, 0x61, 0x5f, 0x73, 0x73, 0x5f, 0x77, 0x61, 0x72, 0x70
        /*0062*/ 	.byte	0x73, 0x70, 0x65, 0x63, 0x69, 0x61, 0x6c, 0x69, 0x7a, 0x65, 0x64, 0x2e, 0x68, 0x70, 0x70, 0x00
	.type		__unnamed_1,@object
	.size		__unnamed_1,(.L_0 - __unnamed_1)
__unnamed_1:
        /*0072*/ 	.byte	0x76, 0x6f, 0x69, 0x64, 0x20, 0x63, 0x75, 0x74, 0x6c, 0x61, 0x73, 0x73, 0x3a, 0x3a, 0x67, 0x65
        /* <DEDUP_REMOVED lines=180> */
        /*0bc2*/ 	.byte	0x74, 0x79, 0x5d, 0x00
.L_0:


//--------------------- .nv.shared._ZN7cutlass13device_kernelINS_4gemm6kernel13GemmUniversalIN4cute5tupleIJiiiiEEENS1_10collective13CollectiveMmaINS1_34MainloopSm90TmaGmmaWarpSpecializedILi6ENS5_IJNS4_1CILi1EEESB_SB_EEENS1_35KernelTmaWarpSpecializedCooperativeEEENS5_IJNSA_ILi512EEENSA_ILi64EEENSA_ILi32EEEEEENS_10bfloat16_tENS5_IJlSB_lEEESJ_SK_NS4_8TiledMMAINS4_8MMA_AtomIJNS4_4SM904GMMA27MMA_64x64x16_F32BF16BF16_SSILNSO_5MajorE0ELSQ_0ELNSO_7ScaleInE1ELSR_1EEEEEENS4_6LayoutINS5_IJNSA_ILi2EEESB_SB_EEENS5_IJSB_NSA_ILi0EEESX_EEEEENS5_IJNS4_10UnderscoreES10_S10_EEEEENS4_13SM90_TMA_LOADENS4_14ComposedLayoutINS4_7SwizzleILi2ELi4ELi3EEENS4_18smem_ptr_flag_bitsILi16EEENSU_INS5_IJNSA_ILi8EEESH_EEENS5_IJSH_SB_EEEEEEEvNS4_8identityES13_S1D_vS1E_EENS_8epilogue10collective6detail29Sm90TmaWarpSpecializedAdapterINS1H_15DefaultEpilogueISJ_SK_SK_NS1G_6thread17LinearCombinationISJ_Li1EffLNS1L_9ScaleType4KindE0ELNS_15FloatRoundStyleE2ESJ_EENS1_15EpilogueDefaultEEEEEvvEEEEvNT_6ParamsE --------------------------
	.section	.nv.shared._ZN7cutlass13device_kernelINS_4gemm6kernel13GemmUniversalIN4cute5tupleIJiiiiEEENS1_10collective13CollectiveMmaINS1_34MainloopSm90TmaGmmaWarpSpecializedILi6ENS5_IJNS4_1CILi1EEESB_SB_EEENS1_35KernelTmaWarpSpecializedCooperativeEEENS5_IJNSA_ILi512EEENSA_ILi64EEENSA_ILi32EEEEEENS_10bfloat16_tENS5_IJlSB_lEEESJ_SK_NS4_8TiledMMAINS4_8MMA_AtomIJNS4_4SM904GMMA27MMA_64x64x16_F32BF16BF16_SSILNSO_5MajorE0ELSQ_0ELNSO_7ScaleInE1ELSR_1EEEEEENS4_6LayoutINS5_IJNSA_ILi2EEESB_SB_EEENS5_IJSB_NSA_ILi0EEESX_EEEEENS5_IJNS4_10UnderscoreES10_S10_EEEEENS4_13SM90_TMA_LOADENS4_14ComposedLayoutINS4_7SwizzleILi2ELi4ELi3EEENS4_18smem_ptr_flag_bitsILi16EEENSU_INS5_IJNSA_ILi8EEESH_EEENS5_IJSH_SB_EEEEEEEvNS4_8identityES13_S1D_vS1E_EENS_8epilogue10collective6detail29Sm90TmaWarpSpecializedAdapterINS1H_15DefaultEpilogueISJ_SK_SK_NS1G_6thread17LinearCombinationISJ_Li1EffLNS1L_9ScaleType4KindE0ELNS_15FloatRoundStyleE2ESJ_EENS1_15EpilogueDefaultEEEEEvvEEEEvNT_6ParamsE,"aw",@nobits
	.sectionflags	@""
	.align	16
	.zero		1024


//--------------------- .nv.shared.reserved.0     --------------------------
	.section	.nv.shared.reserved.0,"aw",@nobits
	.weak		__nv_reservedSMEM_offset_0_alias
	.size		__nv_reservedSMEM_offset_0_alias, 0, 0
	.other		__nv_reservedSMEM_offset_0_alias,@"STO_CUDA_RESERVED_SHARED STV_DEFAULT"
__nv_reservedSMEM_offset_0_alias:
	.zero		0


//--------------------- .nv.global                --------------------------
	.section	.nv.global,"aw",@nobits
.nv.global:
	.type		_ZN40_INTERNAL_6e5a1f5d_4_k_cu_ac21b48d_107414cute1_E,@object
	.size		_ZN40_INTERNAL_6e5a1f5d_4_k_cu_ac21b48d_107414cute1_E,(_ZN40_INTERNAL_6e5a1f5d_4_k_cu_ac21b48d_107414cuda3std3__45__cpo6cbeginE - _ZN40_INTERNAL_6e5a1f5d_4_k_cu_ac21b48d_107414cute1_E)
_ZN40_INTERNAL_6e5a1f5d_4_k_cu_ac21b48d_107414cute1_E:
	.zero		1
	.type		_ZN40_INTERNAL_6e5a1f5d_4_k_cu_ac21b48d_107414cuda3std3__45__cpo6cbeginE,@object
	.size		_ZN40_INTERNAL_6e5a1f5d_4_k_cu_ac21b48d_107414cuda3std3__45__cpo6cbeginE,(_ZN40_INTERNAL_6e5a1f5d_4_k_cu_ac21b48d_107414cuda3std3__48in_placeE - _ZN40_INTERNAL_6e5a1f5d_4_k_cu_ac21b48d_107414cuda3std3__45__cpo6cbeginE)
_ZN40_INTERNAL_6e5a1f5d_4_k_cu_ac21b48d_107414cuda3std3__45__cpo6cbeginE:
	.zero		1
	.type		_ZN40_INTERNAL_6e5a1f5d_4_k_cu_ac21b48d_107414cuda3std3__48in_placeE,@object
	.size		_ZN40_INTERNAL_6e5a1f5d_4_k_cu_ac21b48d_107414cuda3std3__48in_placeE,(_ZN40_INTERNAL_6e5a1f5d_4_k_cu_ac21b48d_107414cuda3std6ranges3__45__cpo9iter_moveE - _ZN40_INTERNAL_6e5a1f5d_4_k_cu_ac21b48d_107414cuda3std3__48in_placeE)
_ZN40_INTERNAL_6e5a1f5d_4_k_cu_ac21b48d_107414cuda3std3__48in_placeE:
	.zero		1
	.type		_ZN40_INTERNAL_6e5a1f5d_4_k_cu_ac21b48d_107414cuda3std6ranges3__45__cpo9iter_moveE,@object
	.size		_ZN40_INTERNAL_6e5a1f5d_4_k_cu_ac21b48d_107414cuda3std6ranges3__45__cpo9iter_moveE,(_ZN40_INTERNAL_6e5a1f5d_4_k_cu_ac21b48d_107414cuda3std3__45__cpo5beginE - _ZN40_INTERNAL_6e5a1f5d_4_k_cu_ac21b48d_107414cuda3std6ranges3__45__cpo9iter_moveE)
_ZN40_INTERNAL_6e5a1f5d_4_k_cu_ac21b48d_107414cuda3std6ranges3__45__cpo9iter_moveE:
	.zero		1
	.type		_ZN40_INTERNAL_6e5a1f5d_4_k_cu_ac21b48d_107414cuda3std3__45__cpo5beginE,@object
	.size		_ZN40_INTERNAL_6e5a1f5d_4_k_cu_ac21b48d_107414cuda3std3__45__cpo5beginE,(_ZN40_INTERNAL_6e5a1f5d_4_k_cu_ac21b48d_107414cuda3std3__442_GLOBAL__N__6e5a1f5d_4_k_cu_ac21b48d_107416ignoreE - _ZN40_INTERNAL_6e5a1f5d_4_k_cu_ac21b48d_107414cuda3std3__45__cpo5beginE)
_ZN40_INTERNAL_6e5a1f5d_4_k_cu_ac21b48d_107414cuda3std3__45__cpo5beginE:
	.zero		1
	.type		_ZN40_INTERNAL_6e5a1f5d_4_k_cu_ac21b48d_107414cuda3std3__442_GLOBAL__N__6e5a1f5d_4_k_cu_ac21b48d_107416ignoreE,@object
	.size		_ZN40_INTERNAL_6e5a1f5d_4_k_cu_ac21b48d_107414cuda3std3__442_GLOBAL__N__6e5a1f5d_4_k_cu_ac21b48d_107416ignoreE,(_ZN40_INTERNAL_6e5a1f5d_4_k_cu_ac21b48d_107414cute7productE - _ZN40_INTERNAL_6e5a1f5d_4_k_cu_ac21b48d_107414cuda3std3__442_GLOBAL__N__6e5a1f5d_4_k_cu_ac21b48d_107416ignoreE)
_ZN40_INTERNAL_6e5a1f5d_4_k_cu_ac21b48d_107414cuda3std3__442_GLOBAL__N__6e5a1f5d_4_k_cu_ac21b48d_107416ignoreE:
	.zero		1
	.type		_ZN40_INTERNAL_6e5a1f5d_4_k_cu_ac21b48d_107414cute7productE,@object
	.size		_ZN40_INTERNAL_6e5a1f5d_4_k_cu_ac21b48d_107414cute7productE,(_ZN40_INTERNAL_6e5a1f5d_4_k_cu_ac21b48d_107414cuda3std3__45__cpo3endE - _ZN40_INTERNAL_6e5a1f5d_4_k_cu_ac21b48d_107414cute7productE)
_ZN40_INTERNAL_6e5a1f5d_4_k_cu_ac21b48d_107414cute7productE:
	.zero		1
	.type		_ZN40_INTERNAL_6e5a1f5d_4_k_cu_ac21b48d_107414cuda3std3__45__cpo3endE,@object
	.size		_ZN40_INTERNAL_6e5a1f5d_4_k_cu_ac21b48d_107414cuda3std3__45__cpo3endE,(_ZN40_INTERNAL_6e5a1f5d_4_k_cu_ac21b48d_107414cuda3std3__419piecewise_constructE - _ZN40_INTERNAL_6e5a1f5d_4_k_cu_ac21b48d_107414cuda3std3__45__cpo3endE)
_ZN40_INTERNAL_6e5a1f5d_4_k_cu_ac21b48d_107414cuda3std3__45__cpo3endE:
	.zero		1
	.type		_ZN40_INTERNAL_6e5a1f5d_4_k_cu_ac21b48d_107414cuda3std3__419piecewise_constructE,@object
	.size		_ZN40_INTERNAL_6e5a1f5d_4_k_cu_ac21b48d_107414cuda3std3__419piecewise_constructE,(_ZN40_INTERNAL_6e5a1f5d_4_k_cu_ac21b48d_107414cuda3std3__45__cpo4cendE - _ZN40_INTERNAL_6e5a1f5d_4_k_cu_ac21b48d_107414cuda3std3__419piecewise_constructE)
_ZN40_INTERNAL_6e5a1f5d_4_k_cu_ac21b48d_107414cuda3std3__419piecewise_constructE:
	.zero		1
	.type		_ZN40_INTERNAL_6e5a1f5d_4_k_cu_ac21b48d_107414cuda3std3__45__cpo4cendE,@object
	.size		_ZN40_INTERNAL_6e5a1f5d_4_k_cu_ac21b48d_107414cuda3std3__45__cpo4cendE,(_ZN40_INTERNAL_6e5a1f5d_4_k_cu_ac21b48d_107414cuda3std6ranges3__45__cpo4swapE - _ZN40_INTERNAL_6e5a1f5d_4_k_cu_ac21b48d_107414cuda3std3__45__cpo4cendE)
_ZN40_INTERNAL_6e5a1f5d_4_k_cu_ac21b48d_107414cuda3std3__45__cpo4cendE:
	.zero		1
	.type		_ZN40_INTERNAL_6e5a1f5d_4_k_cu_ac21b48d_107414cuda3std6ranges3__45__cpo4swapE,@object
	.size		_ZN40_INTERNAL_6e5a1f5d_4_k_cu_ac21b48d_107414cuda3std6ranges3__45__cpo4swapE,(.L_8 - _ZN40_INTERNAL_6e5a1f5d_4_k_cu_ac21b48d_107414cuda3std6ranges3__45__cpo4swapE)
_ZN40_INTERNAL_6e5a1f5d_4_k_cu_ac21b48d_107414cuda3std6ranges3__45__cpo4swapE:
	.zero		1
.L_8:


//--------------------- .nv.constant0._ZN7cutlass13device_kernelINS_4gemm6kernel13GemmUniversalIN4cute5tupleIJiiiiEEENS1_10collective13CollectiveMmaINS1_34MainloopSm90TmaGmmaWarpSpecializedILi6ENS5_IJNS4_1CILi1EEESB_SB_EEENS1_35KernelTmaWarpSpecializedCooperativeEEENS5_IJNSA_ILi512EEENSA_ILi64EEENSA_ILi32EEEEEENS_10bfloat16_tENS5_IJlSB_lEEESJ_SK_NS4_8TiledMMAINS4_8MMA_AtomIJNS4_4SM904GMMA27MMA_64x64x16_F32BF16BF16_SSILNSO_5MajorE0ELSQ_0ELNSO_7ScaleInE1ELSR_1EEEEEENS4_6LayoutINS5_IJNSA_ILi2EEESB_SB_EEENS5_IJSB_NSA_ILi0EEESX_EEEEENS5_IJNS4_10UnderscoreES10_S10_EEEEENS4_13SM90_TMA_LOADENS4_14ComposedLayoutINS4_7SwizzleILi2ELi4ELi3EEENS4_18smem_ptr_flag_bitsILi16EEENSU_INS5_IJNSA_ILi8EEESH_EEENS5_IJSH_SB_EEEEEEEvNS4_8identityES13_S1D_vS1E_EENS_8epilogue10collective6detail29Sm90TmaWarpSpecializedAdapterINS1H_15DefaultEpilogueISJ_SK_SK_NS1G_6thread17LinearCombinationISJ_Li1EffLNS1L_9ScaleType4KindE0ELNS_15FloatRoundStyleE2ESJ_EENS1_15EpilogueDefaultEEEEEvvEEEEvNT_6ParamsE --------------------------
	.section	.nv.constant0._ZN7cutlass13device_kernelINS_4gemm6kernel13GemmUniversalIN4cute5tupleIJiiiiEEENS1_10collective13CollectiveMmaINS1_34MainloopSm90TmaGmmaWarpSpecializedILi6ENS5_IJNS4_1CILi1EEESB_SB_EEENS1_35KernelTmaWarpSpecializedCooperativeEEENS5_IJNSA_ILi512EEENSA_ILi64EEENSA_ILi32EEEEEENS_10bfloat16_tENS5_IJlSB_lEEESJ_SK_NS4_8TiledMMAINS4_8MMA_AtomIJNS4_4SM904GMMA27MMA_64x64x16_F32BF16BF16_SSILNSO_5MajorE0ELSQ_0ELNSO_7ScaleInE1ELSR_1EEEEEENS4_6LayoutINS5_IJNSA_ILi2EEESB_SB_EEENS5_IJSB_NSA_ILi0EEESX_EEEEENS5_IJNS4_10UnderscoreES10_S10_EEEEENS4_13SM90_TMA_LOADENS4_14ComposedLayoutINS4_7SwizzleILi2ELi4ELi3EEENS4_18smem_ptr_flag_bitsILi16EEENSU_INS5_IJNSA_ILi8EEESH_EEENS5_IJSH_SB_EEEEEEEvNS4_8identityES13_S1D_vS1E_EENS_8epilogue10collective6detail29Sm90TmaWarpSpecializedAdapterINS1H_15DefaultEpilogueISJ_SK_SK_NS1G_6thread17LinearCombinationISJ_Li1EffLNS1L_9ScaleType4KindE0ELNS_15FloatRoundStyleE2ESJ_EENS1_15EpilogueDefaultEEEEEvvEEEEvNT_6ParamsE,"a",@progbits
	.sectionflags	@""
	.align	4
.nv.constant0._ZN7cutlass13device_kernelINS_4gemm6kernel13GemmUniversalIN4cute5tupleIJiiiiEEENS1_10collective13CollectiveMmaINS1_34MainloopSm90TmaGmmaWarpSpecializedILi6ENS5_IJNS4_1CILi1EEESB_SB_EEENS1_35KernelTmaWarpSpecializedCooperativeEEENS5_IJNSA_ILi512EEENSA_ILi64EEENSA_ILi32EEEEEENS_10bfloat16_tENS5_IJlSB_lEEESJ_SK_NS4_8TiledMMAINS4_8MMA_AtomIJNS4_4SM904GMMA27MMA_64x64x16_F32BF16BF16_SSILNSO_5MajorE0ELSQ_0ELNSO_7ScaleInE1ELSR_1EEEEEENS4_6LayoutINS5_IJNSA_ILi2EEESB_SB_EEENS5_IJSB_NSA_ILi0EEESX_EEEEENS5_IJNS4_10UnderscoreES10_S10_EEEEENS4_13SM90_TMA_LOADENS4_14ComposedLayoutINS4_7SwizzleILi2ELi4ELi3EEENS4_18smem_ptr_flag_bitsILi16EEENSU_INS5_IJNSA_ILi8EEESH_EEENS5_IJSH_SB_EEEEEEEvNS4_8identityES13_S1D_vS1E_EENS_8epilogue10collective6detail29Sm90TmaWarpSpecializedAdapterINS1H_15DefaultEpilogueISJ_SK_SK_NS1G_6thread17LinearCombinationISJ_Li1EffLNS1L_9ScaleType4KindE0ELNS_15FloatRoundStyleE2ESJ_EENS1_15EpilogueDefaultEEEEEvvEEEEvNT_6ParamsE:
	.zero		1664


//--------------------- SYMBOLS --------------------------

	.type		.nv.reservedSmem.offset0,@object
	.size		.nv.reservedSmem.offset0,0x4
	.type		__assertfail,@function
